//
// Generated by NVIDIA NVVM Compiler
//
// Compiler Build ID: CL-36424714
// Cuda compilation tools, release 13.0, V13.0.88
// Based on NVVM 20.0.0
//

.version 9.0
.target sm_100
.address_size 64

	// .globl	_Z23bitonicSortSharedKernelPiii
// _ZZ23bitonicSortSharedKernelPiiiE9sharedMem has been demoted
// _ZZ25bitonic_JSortSharedKernelPiiiE9sharedMem has been demoted

.visible .entry _Z23bitonicSortSharedKernelPiii(
	.param .u64 .ptr .align 1 _Z23bitonicSortSharedKernelPiii_param_0,
	.param .u32 _Z23bitonicSortSharedKernelPiii_param_1,
	.param .u32 _Z23bitonicSortSharedKernelPiii_param_2
)
{
	.reg .pred 	%p<32>;
	.reg .b32 	%r<97>;
	.reg .b64 	%rd<11>;
	// demoted variable
	.shared .align 4 .b8 _ZZ23bitonicSortSharedKernelPiiiE9sharedMem[8192];
	ld.param.u64 	%rd6, [_Z23bitonicSortSharedKernelPiii_param_0];
	ld.param.u32 	%r60, [_Z23bitonicSortSharedKernelPiii_param_1];
	ld.param.u32 	%r61, [_Z23bitonicSortSharedKernelPiii_param_2];
	cvta.to.global.u64 	%rd1, %rd6;
	mov.u32 	%r1, %ntid.x;
	mov.u32 	%r2, %tid.x;
	mov.u32 	%r63, %ctaid.x;
	shl.b32 	%r64, %r63, 11;
	or.b32  	%r3, %r2, %r64;
	setp.lt.s32 	%p1, %r3, %r61;
	mul.wide.s32 	%rd7, %r3, 4;
	add.s64 	%rd2, %rd1, %rd7;
	mov.b32 	%r91, 2147483647;
	@%p1 bra 	$L__BB0_1;
	bra.uni 	$L__BB0_2;
$L__BB0_1:
	ld.global.u32 	%r91, [%rd2];
$L__BB0_2:
	shl.b32 	%r66, %r2, 2;
	mov.u32 	%r67, _ZZ23bitonicSortSharedKernelPiiiE9sharedMem;
	add.s32 	%r8, %r67, %r66;
	st.shared.u32 	[%r8], %r91;
	bar.sync 	0;
	add.s32 	%r9, %r1, %r2;
	add.s32 	%r10, %r3, %r1;
	setp.ge.s32 	%p2, %r10, %r61;
	mul.wide.s32 	%rd8, %r1, 4;
	add.s64 	%rd3, %rd2, %rd8;
	mov.b32 	%r92, 2147483647;
	@%p2 bra 	$L__BB0_4;
	ld.global.u32 	%r92, [%rd3];
$L__BB0_4:
	shl.b32 	%r13, %r1, 2;
	add.s32 	%r14, %r8, %r13;
	st.shared.u32 	[%r14], %r92;
	bar.sync 	0;
	add.s32 	%r15, %r9, %r1;
	add.s32 	%r16, %r10, %r1;
	setp.ge.s32 	%p3, %r16, %r61;
	mul.wide.s32 	%rd9, %r16, 4;
	add.s64 	%rd4, %rd1, %rd9;
	mov.b32 	%r93, 2147483647;
	@%p3 bra 	$L__BB0_6;
	ld.global.u32 	%r93, [%rd4];
$L__BB0_6:
	add.s32 	%r19, %r14, %r13;
	st.shared.u32 	[%r19], %r93;
	bar.sync 	0;
	add.s32 	%r20, %r16, %r1;
	setp.ge.s32 	%p4, %r20, %r61;
	mul.wide.s32 	%rd10, %r20, 4;
	add.s64 	%rd5, %rd1, %rd10;
	mov.b32 	%r94, 2147483647;
	@%p4 bra 	$L__BB0_8;
	ld.global.u32 	%r94, [%rd5];
$L__BB0_8:
	add.s32 	%r23, %r19, %r13;
	st.shared.u32 	[%r23], %r94;
	bar.sync 	0;
	setp.lt.s32 	%p5, %r60, 2;
	@%p5 bra 	$L__BB0_41;
	add.s32 	%r4, %r15, %r1;
	min.s32 	%r5, %r60, 2048;
	mov.b32 	%r95, 2;
$L__BB0_10:
	and.b32  	%r25, %r3, %r95;
	and.b32  	%r26, %r10, %r95;
	and.b32  	%r27, %r16, %r95;
	and.b32  	%r28, %r20, %r95;
	mov.u32 	%r96, %r95;
$L__BB0_11:
	mov.u32 	%r29, %r96;
	setp.ge.s32 	%p6, %r3, %r60;
	shr.u32 	%r96, %r29, 1;
	@%p6 bra 	$L__BB0_18;
	xor.b32  	%r31, %r2, %r96;
	setp.le.u32 	%p7, %r31, %r2;
	@%p7 bra 	$L__BB0_18;
	setp.ne.s32 	%p8, %r25, 0;
	@%p8 bra 	$L__BB0_16;
	ld.shared.u32 	%r32, [%r8];
	shl.b32 	%r73, %r31, 2;
	mov.u32 	%r74, _ZZ23bitonicSortSharedKernelPiiiE9sharedMem;
	add.s32 	%r33, %r74, %r73;
	ld.shared.u32 	%r34, [%r33];
	setp.le.s32 	%p10, %r32, %r34;
	@%p10 bra 	$L__BB0_18;
	st.shared.u32 	[%r8], %r34;
	st.shared.u32 	[%r33], %r32;
	bra.uni 	$L__BB0_18;
$L__BB0_16:
	ld.shared.u32 	%r35, [%r8];
	shl.b32 	%r71, %r31, 2;
	mov.u32 	%r72, _ZZ23bitonicSortSharedKernelPiiiE9sharedMem;
	add.s32 	%r36, %r72, %r71;
	ld.shared.u32 	%r37, [%r36];
	setp.ge.s32 	%p9, %r35, %r37;
	@%p9 bra 	$L__BB0_18;
	st.shared.u32 	[%r8], %r37;
	st.shared.u32 	[%r36], %r35;
$L__BB0_18:
	setp.ge.s32 	%p11, %r10, %r60;
	bar.sync 	0;
	@%p11 bra 	$L__BB0_25;
	xor.b32  	%r38, %r9, %r96;
	setp.le.u32 	%p12, %r38, %r9;
	@%p12 bra 	$L__BB0_25;
	setp.eq.s32 	%p13, %r26, 0;
	@%p13 bra 	$L__BB0_23;
	ld.shared.u32 	%r39, [%r14];
	shl.b32 	%r75, %r38, 2;
	mov.u32 	%r76, _ZZ23bitonicSortSharedKernelPiiiE9sharedMem;
	add.s32 	%r40, %r76, %r75;
	ld.shared.u32 	%r41, [%r40];
	setp.ge.s32 	%p14, %r39, %r41;
	@%p14 bra 	$L__BB0_25;
	st.shared.u32 	[%r14], %r41;
	st.shared.u32 	[%r40], %r39;
	bra.uni 	$L__BB0_25;
$L__BB0_23:
	ld.shared.u32 	%r42, [%r14];
	shl.b32 	%r77, %r38, 2;
	mov.u32 	%r78, _ZZ23bitonicSortSharedKernelPiiiE9sharedMem;
	add.s32 	%r43, %r78, %r77;
	ld.shared.u32 	%r44, [%r43];
	setp.le.s32 	%p15, %r42, %r44;
	@%p15 bra 	$L__BB0_25;
	st.shared.u32 	[%r14], %r44;
	st.shared.u32 	[%r43], %r42;
$L__BB0_25:
	setp.ge.s32 	%p16, %r16, %r60;
	bar.sync 	0;
	@%p16 bra 	$L__BB0_32;
	xor.b32  	%r45, %r15, %r96;
	setp.le.u32 	%p17, %r45, %r15;
	@%p17 bra 	$L__BB0_32;
	setp.eq.s32 	%p18, %r27, 0;
	@%p18 bra 	$L__BB0_30;
	ld.shared.u32 	%r46, [%r19];
	shl.b32 	%r79, %r45, 2;
	mov.u32 	%r80, _ZZ23bitonicSortSharedKernelPiiiE9sharedMem;
	add.s32 	%r47, %r80, %r79;
	ld.shared.u32 	%r48, [%r47];
	setp.ge.s32 	%p19, %r46, %r48;
	@%p19 bra 	$L__BB0_32;
	st.shared.u32 	[%r19], %r48;
	st.shared.u32 	[%r47], %r46;
	bra.uni 	$L__BB0_32;
$L__BB0_30:
	ld.shared.u32 	%r49, [%r19];
	shl.b32 	%r81, %r45, 2;
	mov.u32 	%r82, _ZZ23bitonicSortSharedKernelPiiiE9sharedMem;
	add.s32 	%r50, %r82, %r81;
	ld.shared.u32 	%r51, [%r50];
	setp.le.s32 	%p20, %r49, %r51;
	@%p20 bra 	$L__BB0_32;
	st.shared.u32 	[%r19], %r51;
	st.shared.u32 	[%r50], %r49;
$L__BB0_32:
	setp.ge.s32 	%p21, %r20, %r60;
	bar.sync 	0;
	@%p21 bra 	$L__BB0_39;
	xor.b32  	%r52, %r4, %r96;
	setp.le.u32 	%p22, %r52, %r4;
	@%p22 bra 	$L__BB0_39;
	setp.eq.s32 	%p23, %r28, 0;
	@%p23 bra 	$L__BB0_37;
	ld.shared.u32 	%r53, [%r23];
	shl.b32 	%r83, %r52, 2;
	mov.u32 	%r84, _ZZ23bitonicSortSharedKernelPiiiE9sharedMem;
	add.s32 	%r54, %r84, %r83;
	ld.shared.u32 	%r55, [%r54];
	setp.ge.s32 	%p24, %r53, %r55;
	@%p24 bra 	$L__BB0_39;
	st.shared.u32 	[%r23], %r55;
	st.shared.u32 	[%r54], %r53;
	bra.uni 	$L__BB0_39;
$L__BB0_37:
	ld.shared.u32 	%r56, [%r23];
	shl.b32 	%r85, %r52, 2;
	mov.u32 	%r86, _ZZ23bitonicSortSharedKernelPiiiE9sharedMem;
	add.s32 	%r57, %r86, %r85;
	ld.shared.u32 	%r58, [%r57];
	setp.le.s32 	%p25, %r56, %r58;
	@%p25 bra 	$L__BB0_39;
	st.shared.u32 	[%r23], %r58;
	st.shared.u32 	[%r57], %r56;
$L__BB0_39:
	bar.sync 	0;
	setp.gt.u32 	%p26, %r29, 3;
	@%p26 bra 	$L__BB0_11;
	shl.b32 	%r95, %r95, 1;
	setp.gt.s32 	%p27, %r95, %r5;
	@%p27 bra 	$L__BB0_41;
	bra.uni 	$L__BB0_10;
$L__BB0_41:
	setp.lt.s32 	%p28, %r3, %r60;
	@%p28 bra 	$L__BB0_42;
	bra.uni 	$L__BB0_43;
$L__BB0_42:
	ld.shared.u32 	%r87, [%r8];
	st.global.u32 	[%rd2], %r87;
$L__BB0_43:
	setp.ge.s32 	%p29, %r10, %r60;
	@%p29 bra 	$L__BB0_45;
	ld.shared.u32 	%r88, [%r14];
	st.global.u32 	[%rd3], %r88;
$L__BB0_45:
	setp.ge.s32 	%p30, %r16, %r60;
	@%p30 bra 	$L__BB0_47;
	ld.shared.u32 	%r89, [%r19];
	st.global.u32 	[%rd4], %r89;
$L__BB0_47:
	setp.ge.s32 	%p31, %r20, %r60;
	@%p31 bra 	$L__BB0_49;
	ld.shared.u32 	%r90, [%r23];
	st.global.u32 	[%rd5], %r90;
$L__BB0_49:
	ret;

}
	// .globl	_Z25bitonic_JSortSharedKernelPiii
.visible .entry _Z25bitonic_JSortSharedKernelPiii(
	.param .u64 .ptr .align 1 _Z25bitonic_JSortSharedKernelPiii_param_0,
	.param .u32 _Z25bitonic_JSortSharedKernelPiii_param_1,
	.param .u32 _Z25bitonic_JSortSharedKernelPiii_param_2
)
{
	.reg .pred 	%p<30>;
	.reg .b32 	%r<83>;
	.reg .b64 	%rd<11>;
	// demoted variable
	.shared .align 4 .b8 _ZZ25bitonic_JSortSharedKernelPiiiE9sharedMem[8192];
	ld.param.u64 	%rd6, [_Z25bitonic_JSortSharedKernelPiii_param_0];
	ld.param.u32 	%r48, [_Z25bitonic_JSortSharedKernelPiii_param_1];
	ld.param.u32 	%r49, [_Z25bitonic_JSortSharedKernelPiii_param_2];
	cvta.to.global.u64 	%rd1, %rd6;
	mov.u32 	%r1, %ntid.x;
	mov.u32 	%r2, %tid.x;
	mov.u32 	%r50, %ctaid.x;
	shl.b32 	%r51, %r50, 11;
	or.b32  	%r3, %r2, %r51;
	setp.ge.s32 	%p1, %r3, %r48;
	mul.wide.s32 	%rd7, %r3, 4;
	add.s64 	%rd2, %rd1, %rd7;
	shl.b32 	%r52, %r2, 2;
	mov.u32 	%r53, _ZZ25bitonic_JSortSharedKernelPiiiE9sharedMem;
	add.s32 	%r4, %r53, %r52;
	@%p1 bra 	$L__BB1_2;
	ld.global.u32 	%r54, [%rd2];
	st.shared.u32 	[%r4], %r54;
	bar.sync 	0;
$L__BB1_2:
	add.s32 	%r5, %r1, %r2;
	add.s32 	%r6, %r3, %r1;
	setp.ge.s32 	%p2, %r6, %r48;
	shl.b32 	%r55, %r1, 2;
	add.s32 	%r7, %r4, %r55;
	mul.wide.s32 	%rd8, %r1, 4;
	add.s64 	%rd3, %rd2, %rd8;
	@%p2 bra 	$L__BB1_4;
	ld.global.u32 	%r56, [%rd3];
	st.shared.u32 	[%r7], %r56;
	bar.sync 	0;
$L__BB1_4:
	add.s32 	%r8, %r5, %r1;
	add.s32 	%r9, %r6, %r1;
	setp.ge.s32 	%p3, %r9, %r48;
	add.s32 	%r10, %r7, %r55;
	mul.wide.s32 	%rd9, %r9, 4;
	add.s64 	%rd4, %rd1, %rd9;
	@%p3 bra 	$L__BB1_6;
	ld.global.u32 	%r58, [%rd4];
	st.shared.u32 	[%r10], %r58;
	bar.sync 	0;
$L__BB1_6:
	add.s32 	%r11, %r9, %r1;
	setp.ge.s32 	%p4, %r11, %r48;
	add.s32 	%r12, %r10, %r55;
	mul.wide.s32 	%rd10, %r11, 4;
	add.s64 	%rd5, %rd1, %rd10;
	@%p4 bra 	$L__BB1_8;
	ld.global.u32 	%r60, [%rd5];
	st.shared.u32 	[%r12], %r60;
	bar.sync 	0;
$L__BB1_8:
	add.s32 	%r13, %r8, %r1;
	and.b32  	%r14, %r3, %r49;
	and.b32  	%r15, %r6, %r49;
	and.b32  	%r16, %r9, %r49;
	and.b32  	%r17, %r11, %r49;
	mov.b32 	%r82, 1024;
$L__BB1_9:
	mov.u32 	%r18, %r82;
	setp.ge.s32 	%p5, %r3, %r48;
	@%p5 bra 	$L__BB1_16;
	xor.b32  	%r19, %r2, %r18;
	setp.le.u32 	%p6, %r19, %r2;
	@%p6 bra 	$L__BB1_16;
	setp.ne.s32 	%p7, %r14, 0;
	@%p7 bra 	$L__BB1_14;
	ld.shared.u32 	%r20, [%r4];
	shl.b32 	%r64, %r19, 2;
	add.s32 	%r21, %r53, %r64;
	ld.shared.u32 	%r22, [%r21];
	setp.le.s32 	%p9, %r20, %r22;
	@%p9 bra 	$L__BB1_16;
	st.shared.u32 	[%r4], %r22;
	st.shared.u32 	[%r21], %r20;
	bra.uni 	$L__BB1_16;
$L__BB1_14:
	ld.shared.u32 	%r23, [%r4];
	shl.b32 	%r62, %r19, 2;
	add.s32 	%r24, %r53, %r62;
	ld.shared.u32 	%r25, [%r24];
	setp.ge.s32 	%p8, %r23, %r25;
	@%p8 bra 	$L__BB1_16;
	st.shared.u32 	[%r4], %r25;
	st.shared.u32 	[%r24], %r23;
$L__BB1_16:
	setp.ge.s32 	%p10, %r6, %r48;
	bar.sync 	0;
	@%p10 bra 	$L__BB1_23;
	xor.b32  	%r26, %r5, %r18;
	setp.le.u32 	%p11, %r26, %r5;
	@%p11 bra 	$L__BB1_23;
	setp.eq.s32 	%p12, %r15, 0;
	@%p12 bra 	$L__BB1_21;
	ld.shared.u32 	%r27, [%r7];
	shl.b32 	%r66, %r26, 2;
	add.s32 	%r28, %r53, %r66;
	ld.shared.u32 	%r29, [%r28];
	setp.ge.s32 	%p13, %r27, %r29;
	@%p13 bra 	$L__BB1_23;
	st.shared.u32 	[%r7], %r29;
	st.shared.u32 	[%r28], %r27;
	bra.uni 	$L__BB1_23;
$L__BB1_21:
	ld.shared.u32 	%r30, [%r7];
	shl.b32 	%r68, %r26, 2;
	add.s32 	%r31, %r53, %r68;
	ld.shared.u32 	%r32, [%r31];
	setp.le.s32 	%p14, %r30, %r32;
	@%p14 bra 	$L__BB1_23;
	st.shared.u32 	[%r7], %r32;
	st.shared.u32 	[%r31], %r30;
$L__BB1_23:
	setp.ge.s32 	%p15, %r9, %r48;
	bar.sync 	0;
	@%p15 bra 	$L__BB1_30;
	xor.b32  	%r33, %r8, %r18;
	setp.le.u32 	%p16, %r33, %r8;
	@%p16 bra 	$L__BB1_30;
	setp.eq.s32 	%p17, %r16, 0;
	@%p17 bra 	$L__BB1_28;
	ld.shared.u32 	%r34, [%r10];
	shl.b32 	%r70, %r33, 2;
	add.s32 	%r35, %r53, %r70;
	ld.shared.u32 	%r36, [%r35];
	setp.ge.s32 	%p18, %r34, %r36;
	@%p18 bra 	$L__BB1_30;
	st.shared.u32 	[%r10], %r36;
	st.shared.u32 	[%r35], %r34;
	bra.uni 	$L__BB1_30;
$L__BB1_28:
	ld.shared.u32 	%r37, [%r10];
	shl.b32 	%r72, %r33, 2;
	add.s32 	%r38, %r53, %r72;
	ld.shared.u32 	%r39, [%r38];
	setp.le.s32 	%p19, %r37, %r39;
	@%p19 bra 	$L__BB1_30;
	st.shared.u32 	[%r10], %r39;
	st.shared.u32 	[%r38], %r37;
$L__BB1_30:
	setp.ge.s32 	%p20, %r11, %r48;
	bar.sync 	0;
	@%p20 bra 	$L__BB1_37;
	xor.b32  	%r40, %r13, %r18;
	setp.le.u32 	%p21, %r40, %r13;
	@%p21 bra 	$L__BB1_37;
	setp.eq.s32 	%p22, %r17, 0;
	@%p22 bra 	$L__BB1_35;
	ld.shared.u32 	%r41, [%r12];
	shl.b32 	%r74, %r40, 2;
	add.s32 	%r42, %r53, %r74;
	ld.shared.u32 	%r43, [%r42];
	setp.ge.s32 	%p23, %r41, %r43;
	@%p23 bra 	$L__BB1_37;
	st.shared.u32 	[%r12], %r43;
	st.shared.u32 	[%r42], %r41;
	bra.uni 	$L__BB1_37;
$L__BB1_35:
	ld.shared.u32 	%r44, [%r12];
	shl.b32 	%r76, %r40, 2;
	add.s32 	%r45, %r53, %r76;
	ld.shared.u32 	%r46, [%r45];
	setp.le.s32 	%p24, %r44, %r46;
	@%p24 bra 	$L__BB1_37;
	st.shared.u32 	[%r12], %r46;
	st.shared.u32 	[%r45], %r44;
$L__BB1_37:
	bar.sync 	0;
	shr.u32 	%r82, %r18, 1;
	setp.gt.u32 	%p25, %r18, 1;
	@%p25 bra 	$L__BB1_9;
	setp.ge.s32 	%p26, %r3, %r48;
	@%p26 bra 	$L__BB1_40;
	ld.shared.u32 	%r78, [%r4];
	st.global.u32 	[%rd2], %r78;
$L__BB1_40:
	setp.ge.s32 	%p27, %r6, %r48;
	@%p27 bra 	$L__BB1_42;
	ld.shared.u32 	%r79, [%r7];
	st.global.u32 	[%rd3], %r79;
$L__BB1_42:
	setp.ge.s32 	%p28, %r9, %r48;
	@%p28 bra 	$L__BB1_44;
	ld.shared.u32 	%r80, [%r10];
	st.global.u32 	[%rd4], %r80;
$L__BB1_44:
	setp.ge.s32 	%p29, %r11, %r48;
	@%p29 bra 	$L__BB1_46;
	ld.shared.u32 	%r81, [%r12];
	st.global.u32 	[%rd5], %r81;
$L__BB1_46:
	ret;

}
	// .globl	_Z23bitonicSortGlobalKernelPiiii
.visible .entry _Z23bitonicSortGlobalKernelPiiii(
	.param .u64 .ptr .align 1 _Z23bitonicSortGlobalKernelPiiii_param_0,
	.param .u32 _Z23bitonicSortGlobalKernelPiiii_param_1,
	.param .u32 _Z23bitonicSortGlobalKernelPiiii_param_2,
	.param .u32 _Z23bitonicSortGlobalKernelPiiii_param_3
)
{
	.reg .pred 	%p<7>;
	.reg .b32 	%r<14>;
	.reg .b64 	%rd<11>;

	ld.param.u64 	%rd6, [_Z23bitonicSortGlobalKernelPiiii_param_0];
	ld.param.u32 	%r8, [_Z23bitonicSortGlobalKernelPiiii_param_1];
	ld.param.u32 	%r9, [_Z23bitonicSortGlobalKernelPiiii_param_2];
	ld.param.u32 	%r7, [_Z23bitonicSortGlobalKernelPiiii_param_3];
	cvta.to.global.u64 	%rd1, %rd6;
	mov.u32 	%r10, %tid.x;
	mov.u32 	%r11, %ntid.x;
	mov.u32 	%r12, %ctaid.x;
	mad.lo.s32 	%r1, %r11, %r12, %r10;
	xor.b32  	%r2, %r9, %r1;
	setp.le.s32 	%p1, %r2, %r1;
	setp.ge.s32 	%p2, %r2, %r8;
	or.pred  	%p3, %p1, %p2;
	@%p3 bra 	$L__BB2_6;
	and.b32  	%r13, %r7, %r1;
	setp.ne.s32 	%p4, %r13, 0;
	@%p4 bra 	$L__BB2_4;
	mul.wide.s32 	%rd9, %r1, 4;
	add.s64 	%rd2, %rd1, %rd9;
	ld.global.u32 	%r3, [%rd2];
	mul.wide.s32 	%rd10, %r2, 4;
	add.s64 	%rd3, %rd1, %rd10;
	ld.global.u32 	%r4, [%rd3];
	setp.le.s32 	%p6, %r3, %r4;
	@%p6 bra 	$L__BB2_6;
	st.global.u32 	[%rd2], %r4;
	st.global.u32 	[%rd3], %r3;
	bra.uni 	$L__BB2_6;
$L__BB2_4:
	mul.wide.s32 	%rd7, %r1, 4;
	add.s64 	%rd4, %rd1, %rd7;
	ld.global.u32 	%r5, [%rd4];
	mul.wide.s32 	%rd8, %r2, 4;
	add.s64 	%rd5, %rd1, %rd8;
	ld.global.u32 	%r6, [%rd5];
	setp.ge.s32 	%p5, %r5, %r6;
	@%p5 bra 	$L__BB2_6;
	st.global.u32 	[%rd4], %r6;
	st.global.u32 	[%rd5], %r5;
$L__BB2_6:
	ret;

}


// ===== COMPILED SASS (sm_100) =====

	.target	sm_100

	.elftype	@"ET_EXEC"


//--------------------- .note.nv.tkinfo           --------------------------
	.section	.note.nv.tkinfo,"",@"SHT_NOTE"
	.sectionflags	@"SHF_NOTE_NV_TKINFO"
	.tkinfo
        /*0018*/ 	.word	0x00000002
        /*0030*/ 	.string	""
        /*0030*/ 	.string	"ptxas"
        /*0030*/ 	.string	"Cuda compilation tools, release 13.0, V13.0.88"
        /*0030*/ 	.string	"Build cuda_13.0.r13.0/compiler.36424714_0"
        /*0030*/ 	.string	"-arch sm_100 -m 64 "



//--------------------- .note.nv.cuinfo           --------------------------
	.section	.note.nv.cuinfo,"",@"SHT_NOTE"
	.sectionflags	@"SHF_NOTE_NV_CUINFO"
        /*0018*/ 	.short	0x0002
        /*001a*/ 	.short	0x0064
        /*001c*/ 	.short	0x0082
	.zero		2


//--------------------- .nv.info                  --------------------------
	.section	.nv.info,"",@"SHT_CUDA_INFO"
	.align	4


	//----- nvinfo : EIATTR_REGCOUNT
	.align		4
        /*0000*/ 	.byte	0x04, 0x2f
        /*0002*/ 	.short	(.L_1 - .L_0)
	.align		4
.L_0:
        /*0004*/ 	.word	index@(_Z23bitonicSortSharedKernelPiii)
        /*0008*/ 	.word	0x00000019


	//----- nvinfo : EIATTR_FRAME_SIZE
	.align		4
.L_1:
        /*000c*/ 	.byte	0x04, 0x11
        /*000e*/ 	.short	(.L_3 - .L_2)
	.align		4
.L_2:
        /*0010*/ 	.word	index@(_Z23bitonicSortSharedKernelPiii)
        /*0014*/ 	.word	0x00000000


	//----- nvinfo : EIATTR_REGCOUNT
	.align		4
.L_3:
        /*0018*/ 	.byte	0x04, 0x2f
        /*001a*/ 	.short	(.L_5 - .L_4)
	.align		4
.L_4:
        /*001c*/ 	.word	index@(_Z25bitonic_JSortSharedKernelPiii)
        /*0020*/ 	.word	0x0000001c


	//----- nvinfo : EIATTR_FRAME_SIZE
	.align		4
.L_5:
        /*0024*/ 	.byte	0x04, 0x11
        /*0026*/ 	.short	(.L_7 - .L_6)
	.align		4
.L_6:
        /*0028*/ 	.word	index@(_Z25bitonic_JSortSharedKernelPiii)
        /*002c*/ 	.word	0x00000000


	//----- nvinfo : EIATTR_REGCOUNT
	.align		4
.L_7:
        /*0030*/ 	.byte	0x04, 0x2f
        /*0032*/ 	.short	(.L_9 - .L_8)
	.align		4
.L_8:
        /*0034*/ 	.word	index@(_Z23bitonicSortGlobalKernelPiiii)
        /*0038*/ 	.word	0x0000000c


	//----- nvinfo : EIATTR_FRAME_SIZE
	.align		4
.L_9:
        /*003c*/ 	.byte	0x04, 0x11
        /*003e*/ 	.short	(.L_11 - .L_10)
	.align		4
.L_10:
        /*0040*/ 	.word	index@(_Z23bitonicSortGlobalKernelPiiii)
        /*0044*/ 	.word	0x00000000


	//----- nvinfo : EIATTR_MIN_STACK_SIZE
	.align		4
.L_11:
        /*0048*/ 	.byte	0x04, 0x12
        /*004a*/ 	.short	(.L_13 - .L_12)
	.align		4
.L_12:
        /*004c*/ 	.word	index@(_Z23bitonicSortGlobalKernelPiiii)
        /*0050*/ 	.word	0x00000000


	//----- nvinfo : EIATTR_MIN_STACK_SIZE
	.align		4
.L_13:
        /*0054*/ 	.byte	0x04, 0x12
        /*0056*/ 	.short	(.L_15 - .L_14)
	.align		4
.L_14:
        /*0058*/ 	.word	index@(_Z25bitonic_JSortSharedKernelPiii)
        /*005c*/ 	.word	0x00000000


	//----- nvinfo : EIATTR_MIN_STACK_SIZE
	.align		4
.L_15:
        /*0060*/ 	.byte	0x04, 0x12
        /*0062*/ 	.short	(.L_17 - .L_16)
	.align		4
.L_16:
        /*0064*/ 	.word	index@(_Z23bitonicSortSharedKernelPiii)
        /*0068*/ 	.word	0x00000000
.L_17:


//--------------------- .nv.compat                --------------------------
	.section	.nv.compat,"",@"SHT_CUDA_COMPAT_INFO"
	.align	4
        /*0000*/ 	.byte	0x02, 0x09, 0x00, 0x00, 0x02, 0x02, 0x01, 0x00, 0x02, 0x05, 0x05, 0x00, 0x03, 0x07, 0x01, 0x01
        /*0010*/ 	.byte	0x02, 0x03, 0x00, 0x00, 0x02, 0x06, 0x01, 0x00, 0x04, 0x0b, 0x08, 0x00, 0x09, 0x00, 0x00, 0x00
        /*0020*/ 	.byte	0x00, 0x00, 0x00, 0x00


//--------------------- .nv.info._Z23bitonicSortGlobalKernelPiiii --------------------------
	.section	.nv.info._Z23bitonicSortGlobalKernelPiiii,"",@"SHT_CUDA_INFO"
	.sectionflags	@""
	.align	4


	//----- nvinfo : EIATTR_CUDA_API_VERSION
	.align		4
        /*0000*/ 	.byte	0x04, 0x37
        /*0002*/ 	.short	(.L_19 - .L_18)
.L_18:
        /*0004*/ 	.word	0x00000082


	//----- nvinfo : EIATTR_KPARAM_INFO
	.align		4
.L_19:
        /*0008*/ 	.byte	0x04, 0x17
        /*000a*/ 	.short	(.L_21 - .L_20)
.L_20:
        /*000c*/ 	.word	0x00000000
        /*0010*/ 	.short	0x0003
        /*0012*/ 	.short	0x0010
        /*0014*/ 	.byte	0x00, 0xf0, 0x11, 0x00


	//----- nvinfo : EIATTR_KPARAM_INFO
	.align		4
.L_21:
        /*0018*/ 	.byte	0x04, 0x17
        /*001a*/ 	.short	(.L_23 - .L_22)
.L_22:
        /*001c*/ 	.word	0x00000000
        /*0020*/ 	.short	0x0002
        /*0022*/ 	.short	0x000c
        /*0024*/ 	.byte	0x00, 0xf0, 0x11, 0x00


	//----- nvinfo : EIATTR_KPARAM_INFO
	.align		4
.L_23:
        /*0028*/ 	.byte	0x04, 0x17
        /*002a*/ 	.short	(.L_25 - .L_24)
.L_24:
        /*002c*/ 	.word	0x00000000
        /*0030*/ 	.short	0x0001
        /*0032*/ 	.short	0x0008
        /*0034*/ 	.byte	0x00, 0xf0, 0x11, 0x00


	//----- nvinfo : EIATTR_KPARAM_INFO
	.align		4
.L_25:
        /*0038*/ 	.byte	0x04, 0x17
        /*003a*/ 	.short	(.L_27 - .L_26)
.L_26:
        /*003c*/ 	.word	0x00000000
        /*0040*/ 	.short	0x0000
        /*0042*/ 	.short	0x0000
        /*0044*/ 	.byte	0x00, 0xf5, 0x21, 0x00


	//----- nvinfo : EIATTR_SPARSE_MMA_MASK
	.align		4
.L_27:
        /*0048*/ 	.byte	0x03, 0x50
        /*004a*/ 	.short	0x0000


	//----- nvinfo : EIATTR_MAXREG_COUNT
	.align		4
        /*004c*/ 	.byte	0x03, 0x1b
        /*004e*/ 	.short	0x00ff


	//----- nvinfo : EIATTR_MERCURY_ISA_VERSION
	.align		4
        /*0050*/ 	.byte	0x03, 0x5f
        /*0052*/ 	.short	0x0101


	//----- nvinfo : EIATTR_VRC_CTA_INIT_COUNT
	.align		4
        /*0054*/ 	.byte	0x02, 0x4a
	.zero		1
	.zero		1


	//----- nvinfo : EIATTR_EXIT_INSTR_OFFSETS
	.align		4
        /*0058*/ 	.byte	0x04, 0x1c
        /*005a*/ 	.short	(.L_29 - .L_28)


	//   ....[0]....
.L_28:
        /*005c*/ 	.word	0x00000090


	//   ....[1]....
        /*0060*/ 	.word	0x00000140


	//   ....[2]....
        /*0064*/ 	.word	0x00000170


	//   ....[3]....
        /*0068*/ 	.word	0x000001e0


	//   ....[4]....
        /*006c*/ 	.word	0x00000210


	//----- nvinfo : EIATTR_CRS_STACK_SIZE
	.align		4
.L_29:
        /*0070*/ 	.byte	0x04, 0x1e
        /*0072*/ 	.short	(.L_31 - .L_30)
.L_30:
        /*0074*/ 	.word	0x00000000


	//----- nvinfo : EIATTR_CBANK_PARAM_SIZE
	.align		4
.L_31:
        /*0078*/ 	.byte	0x03, 0x19
        /*007a*/ 	.short	0x0014


	//----- nvinfo : EIATTR_PARAM_CBANK
	.align		4
        /*007c*/ 	.byte	0x04, 0x0a
        /*007e*/ 	.short	(.L_33 - .L_32)
	.align		4
.L_32:
        /*0080*/ 	.word	index@(.nv.constant0._Z23bitonicSortGlobalKernelPiiii)
        /*0084*/ 	.short	0x0380
        /*0086*/ 	.short	0x0014


	//----- nvinfo : EIATTR_SW_WAR
	.align		4
.L_33:
        /*0088*/ 	.byte	0x04, 0x36
        /*008a*/ 	.short	(.L_35 - .L_34)
.L_34:
        /*008c*/ 	.word	0x00000008
.L_35:


//--------------------- .nv.info._Z25bitonic_JSortSharedKernelPiii --------------------------
	.section	.nv.info._Z25bitonic_JSortSharedKernelPiii,"",@"SHT_CUDA_INFO"
	.sectionflags	@""
	.align	4


	//----- nvinfo : EIATTR_CUDA_API_VERSION
	.align		4
        /*0000*/ 	.byte	0x04, 0x37
        /*0002*/ 	.short	(.L_37 - .L_36)
.L_36:
        /*0004*/ 	.word	0x00000082


	//----- nvinfo : EIATTR_KPARAM_INFO
	.align		4
.L_37:
        /*0008*/ 	.byte	0x04, 0x17
        /*000a*/ 	.short	(.L_39 - .L_38)
.L_38:
        /*000c*/ 	.word	0x00000000
        /*0010*/ 	.short	0x0002
        /*0012*/ 	.short	0x000c
        /*0014*/ 	.byte	0x00, 0xf0, 0x11, 0x00


	//----- nvinfo : EIATTR_KPARAM_INFO
	.align		4
.L_39:
        /*0018*/ 	.byte	0x04, 0x17
        /*001a*/ 	.short	(.L_41 - .L_40)
.L_40:
        /*001c*/ 	.word	0x00000000
        /*0020*/ 	.short	0x0001
        /*0022*/ 	.short	0x0008
        /*0024*/ 	.byte	0x00, 0xf0, 0x11, 0x00


	//----- nvinfo : EIATTR_KPARAM_INFO
	.align		4
.L_41:
        /*0028*/ 	.byte	0x04, 0x17
        /*002a*/ 	.short	(.L_43 - .L_42)
.L_42:
        /*002c*/ 	.word	0x00000000
        /*0030*/ 	.short	0x0000
        /*0032*/ 	.short	0x0000
        /*0034*/ 	.byte	0x00, 0xf5, 0x21, 0x00


	//----- nvinfo : EIATTR_SPARSE_MMA_MASK
	.align		4
.L_43:
        /*0038*/ 	.byte	0x03, 0x50
        /*003a*/ 	.short	0x0000


	//----- nvinfo : EIATTR_MAXREG_COUNT
	.align		4
        /*003c*/ 	.byte	0x03, 0x1b
        /*003e*/ 	.short	0x00ff


	//----- nvinfo : EIATTR_NUM_BARRIERS
	.align		4
        /*0040*/ 	.byte	0x02, 0x4c
        /*0042*/ 	.byte	0x01
	.zero		1


	//----- nvinfo : EIATTR_MERCURY_ISA_VERSION
	.align		4
        /*0044*/ 	.byte	0x03, 0x5f
        /*0046*/ 	.short	0x0101


	//----- nvinfo : EIATTR_VRC_CTA_INIT_COUNT
	.align		4
        /*0048*/ 	.byte	0x02, 0x4a
	.zero		1
	.zero		1


	//----- nvinfo : EIATTR_EXIT_INSTR_OFFSETS
	.align		4
        /*004c*/ 	.byte	0x04, 0x1c
        /*004e*/ 	.short	(.L_45 - .L_44)


	//   ....[0]....
.L_44:
        /*0050*/ 	.word	0x00000980


	//   ....[1]....
        /*0054*/ 	.word	0x000009b0


	//----- nvinfo : EIATTR_CRS_STACK_SIZE
	.align		4
.L_45:
        /*0058*/ 	.byte	0x04, 0x1e
        /*005a*/ 	.short	(.L_47 - .L_46)
.L_46:
        /*005c*/ 	.word	0x00000000


	//----- nvinfo : EIATTR_CBANK_PARAM_SIZE
	.align		4
.L_47:
        /*0060*/ 	.byte	0x03, 0x19
        /*0062*/ 	.short	0x0010


	//----- nvinfo : EIATTR_PARAM_CBANK
	.align		4
        /*0064*/ 	.byte	0x04, 0x0a
        /*0066*/ 	.short	(.L_49 - .L_48)
	.align		4
.L_48:
        /*0068*/ 	.word	index@(.nv.constant0._Z25bitonic_JSortSharedKernelPiii)
        /*006c*/ 	.short	0x0380
        /*006e*/ 	.short	0x0010


	//----- nvinfo : EIATTR_SW_WAR
	.align		4
.L_49:
        /*0070*/ 	.byte	0x04, 0x36
        /*0072*/ 	.short	(.L_51 - .L_50)
.L_50:
        /*0074*/ 	.word	0x00000008
.L_51:


//--------------------- .nv.info._Z23bitonicSortSharedKernelPiii --------------------------
	.section	.nv.info._Z23bitonicSortSharedKernelPiii,"",@"SHT_CUDA_INFO"
	.sectionflags	@""
	.align	4


	//----- nvinfo : EIATTR_CUDA_API_VERSION
	.align		4
        /*0000*/ 	.byte	0x04, 0x37
        /*0002*/ 	.short	(.L_53 - .L_52)
.L_52:
        /*0004*/ 	.word	0x00000082


	//----- nvinfo : EIATTR_KPARAM_INFO
	.align		4
.L_53:
        /*0008*/ 	.byte	0x04, 0x17
        /*000a*/ 	.short	(.L_55 - .L_54)
.L_54:
        /*000c*/ 	.word	0x00000000
        /*0010*/ 	.short	0x0002
        /*0012*/ 	.short	0x000c
        /*0014*/ 	.byte	0x00, 0xf0, 0x11, 0x00


	//----- nvinfo : EIATTR_KPARAM_INFO
	.align		4
.L_55:
        /*0018*/ 	.byte	0x04, 0x17
        /*001a*/ 	.short	(.L_57 - .L_56)
.L_56:
        /*001c*/ 	.word	0x00000000
        /*0020*/ 	.short	0x0001
        /*0022*/ 	.short	0x0008
        /*0024*/ 	.byte	0x00, 0xf0, 0x11, 0x00


	//----- nvinfo : EIATTR_KPARAM_INFO
	.align		4
.L_57:
        /*0028*/ 	.byte	0x04, 0x17
        /*002a*/ 	.short	(.L_59 - .L_58)
.L_58:
        /*002c*/ 	.word	0x00000000
        /*0030*/ 	.short	0x0000
        /*0032*/ 	.short	0x0000
        /*0034*/ 	.byte	0x00, 0xf5, 0x21, 0x00


	//----- nvinfo : EIATTR_SPARSE_MMA_MASK
	.align		4
.L_59:
        /*0038*/ 	.byte	0x03, 0x50
        /*003a*/ 	.short	0x0000


	//----- nvinfo : EIATTR_MAXREG_COUNT
	.align		4
        /*003c*/ 	.byte	0x03, 0x1b
        /*003e*/ 	.short	0x00ff


	//----- nvinfo : EIATTR_NUM_BARRIERS
	.align		4
        /*0040*/ 	.byte	0x02, 0x4c
        /*0042*/ 	.byte	0x01
	.zero		1


	//----- nvinfo : EIATTR_MERCURY_ISA_VERSION
	.align		4
        /*0044*/ 	.byte	0x03, 0x5f
        /*0046*/ 	.short	0x0101


	//----- nvinfo : EIATTR_VRC_CTA_INIT_COUNT
	.align		4
        /*0048*/ 	.byte	0x02, 0x4a
	.zero		1
	.zero		1


	//----- nvinfo : EIATTR_EXIT_INSTR_OFFSETS
	.align		4
        /*004c*/ 	.byte	0x04, 0x1c
        /*004e*/ 	.short	(.L_61 - .L_60)


	//   ....[0]....
.L_60:
        /*0050*/ 	.word	0x00000c60


	//   ....[1]....
        /*0054*/ 	.word	0x00000c90


	//----- nvinfo : EIATTR_CRS_STACK_SIZE
	.align		4
.L_61:
        /*0058*/ 	.byte	0x04, 0x1e
        /*005a*/ 	.short	(.L_63 - .L_62)
.L_62:
        /*005c*/ 	.word	0x00000000


	//----- nvinfo : EIATTR_CBANK_PARAM_SIZE
	.align		4
.L_63:
        /*0060*/ 	.byte	0x03, 0x19
        /*0062*/ 	.short	0x0010


	//----- nvinfo : EIATTR_PARAM_CBANK
	.align		4
        /*0064*/ 	.byte	0x04, 0x0a
        /*0066*/ 	.short	(.L_65 - .L_64)
	.align		4
.L_64:
        /*0068*/ 	.word	index@(.nv.constant0._Z23bitonicSortSharedKernelPiii)
        /*006c*/ 	.short	0x0380
        /*006e*/ 	.short	0x0010


	//----- nvinfo : EIATTR_SW_WAR
	.align		4
.L_65:
        /*0070*/ 	.byte	0x04, 0x36
        /*0072*/ 	.short	(.L_67 - .L_66)
.L_66:
        /*0074*/ 	.word	0x00000008
.L_67:


//--------------------- .nv.callgraph             --------------------------
	.section	.nv.callgraph,"",@"SHT_CUDA_CALLGRAPH"
	.align	4
	.sectionentsize	8
	.align		4
        /*0000*/ 	.word	0x00000000
	.align		4
        /*0004*/ 	.word	0xffffffff
	.align		4
        /*0008*/ 	.word	0x00000000
	.align		4
        /*000c*/ 	.word	0xfffffffe
	.align		4
        /*0010*/ 	.word	0x00000000
	.align		4
        /*0014*/ 	.word	0xfffffffd
	.align		4
        /*0018*/ 	.word	0x00000000
	.align		4
        /*001c*/ 	.word	0xfffffffc


//--------------------- .text._Z23bitonicSortGlobalKernelPiiii --------------------------
	.section	.text._Z23bitonicSortGlobalKernelPiiii,"ax",@progbits
	.align	128
        .global         _Z23bitonicSortGlobalKernelPiiii
        .type           _Z23bitonicSortGlobalKernelPiiii,@function
        .size           _Z23bitonicSortGlobalKernelPiiii,(.L_x_32 - _Z23bitonicSortGlobalKernelPiiii)
        .other          _Z23bitonicSortGlobalKernelPiiii,@"STO_CUDA_ENTRY STV_DEFAULT"
_Z23bitonicSortGlobalKernelPiiii:
.text._Z23bitonicSortGlobalKernelPiiii:
[----:B------:R-:W-:Y:S01]  /*0000*/  LDC R1, c[0x0][0x37c] ;  /* 0x0000df00ff017b82 */ /* 0x000fe20000000800 */
[----:B------:R-:W0:Y:S01]  /*0010*/  S2R R7, SR_TID.X ;  /* 0x0000000000077919 */ /* 0x000e220000002100 */
[----:B------:R-:W0:Y:S01]  /*0020*/  LDCU UR4, c[0x0][0x360] ;  /* 0x00006c00ff0477ac */ /* 0x000e220008000800 */
[----:B------:R-:W0:Y:S01]  /*0030*/  S2R R0, SR_CTAID.X ;  /* 0x0000000000007919 */ /* 0x000e220000002500 */
[----:B------:R-:W1:Y:S01]  /*0040*/  LDCU.64 UR6, c[0x0][0x388] ;  /* 0x00007100ff0677ac */ /* 0x000e620008000a00 */
[----:B0-----:R-:W-:-:S05]  /*0050*/  IMAD R7, R0, UR4, R7 ;  /* 0x0000000400077c24 */ /* 0x001fca000f8e0207 */
[----:B-1----:R-:W-:-:S04]  /*0060*/  LOP3.LUT R9, R7, UR7, RZ, 0x3c, !PT ;  /* 0x0000000707097c12 */ /* 0x002fc8000f8e3cff */
[----:B------:R-:W-:-:S04]  /*0070*/  ISETP.GE.AND P0, PT, R9, UR6, PT ;  /* 0x0000000609007c0c */ /* 0x000fc8000bf06270 */
[----:B------:R-:W-:-:S13]  /*0080*/  ISETP.LE.OR P0, PT, R9, R7, P0 ;  /* 0x000000070900720c */ /* 0x000fda0000703670 */
[----:B------:R-:W-:Y:S05]  /*0090*/  @P0 EXIT ;  /* 0x000000000000094d */ /* 0x000fea0003800000 */
[----:B------:R-:W0:Y:S02]  /*00a0*/  LDCU UR4, c[0x0][0x390] ;  /* 0x00007200ff0477ac */ /* 0x000e240008000800 */
[----:B0-----:R-:W-:Y:S01]  /*00b0*/  LOP3.LUT P0, RZ, R7, UR4, RZ, 0xc0, !PT ;  /* 0x0000000407ff7c12 */ /* 0x001fe2000f80c0ff */
[----:B------:R-:W0:-:S12]  /*00c0*/  LDCU.64 UR4, c[0x0][0x358] ;  /* 0x00006b00ff0477ac */ /* 0x000e180008000a00 */
[----:B------:R-:W-:Y:S05]  /*00d0*/  @P0 BRA `(.L_x_0) ;  /* 0x0000000000280947 */ /* 0x000fea0003800000 */
[----:B------:R-:W1:Y:S02]  /*00e0*/  LDC.64 R4, c[0x0][0x380] ;  /* 0x0000e000ff047b82 */ /* 0x000e640000000a00 */
[----:B-1----:R-:W-:-:S04]  /*00f0*/  IMAD.WIDE R2, R7, 0x4, R4 ;  /* 0x0000000407027825 */ /* 0x002fc800078e0204 */
[----:B------:R-:W-:Y:S01]  /*0100*/  IMAD.WIDE R4, R9, 0x4, R4 ;  /* 0x0000000409047825 */ /* 0x000fe200078e0204 */
[----:B0-----:R-:W2:Y:S04]  /*0110*/  LDG.E R7, desc[UR4][R2.64] ;  /* 0x0000000402077981 */ /* 0x001ea8000c1e1900 */
[----:B------:R-:W2:Y:S02]  /*0120*/  LDG.E R0, desc[UR4][R4.64] ;  /* 0x0000000404007981 */ /* 0x000ea4000c1e1900 */
[----:B--2---:R-:W-:-:S13]  /*0130*/  ISETP.GT.AND P0, PT, R7, R0, PT ;  /* 0x000000000700720c */ /* 0x004fda0003f04270 */
[----:B------:R-:W-:Y:S05]  /*0140*/  @!P0 EXIT ;  /* 0x000000000000894d */ /* 0x000fea0003800000 */
[----:B------:R-:W-:Y:S04]  /*0150*/  STG.E desc[UR4][R2.64], R0 ;  /* 0x0000000002007986 */ /* 0x000fe8000c101904 */
[----:B------:R-:W-:Y:S01]  /*0160*/  STG.E desc[UR4][R4.64], R7 ;  /* 0x0000000704007986 */ /* 0x000fe2000c101904 */
[----:B------:R-:W-:Y:S05]  /*0170*/  EXIT ;  /* 0x000000000000794d */ /* 0x000fea0003800000 */
.L_x_0:
[----:B------:R-:W1:Y:S02]  /*0180*/  LDC.64 R2, c[0x0][0x380] ;  /* 0x0000e000ff027b82 */ /* 0x000e640000000a00 */
[----:B-1----:R-:W-:-:S04]  /*0190*/  IMAD.WIDE R4, R7, 0x4, R2 ;  /* 0x0000000407047825 */ /* 0x002fc800078e0202 */
[----:B------:R-:W-:Y:S01]  /*01a0*/  IMAD.WIDE R2, R9, 0x4, R2 ;  /* 0x0000000409027825 */ /* 0x000fe200078e0202 */
[----:B0-----:R-:W2:Y:S04]  /*01b0*/  LDG.E R7, desc[UR4][R4.64] ;  /* 0x0000000404077981 */ /* 0x001ea8000c1e1900 */
[----:B------:R-:W2:Y:S02]  /*01c0*/  LDG.E R0, desc[UR4][R2.64] ;  /* 0x0000000402007981 */ /* 0x000ea4000c1e1900 */
[----:B--2---:R-:W-:-:S13]  /*01d0*/  ISETP.GE.AND P0, PT, R7, R0, PT ;  /* 0x000000000700720c */ /* 0x004fda0003f06270 */
[----:B------:R-:W-:Y:S05]  /*01e0*/  @P0 EXIT ;  /* 0x000000000000094d */ /* 0x000fea0003800000 */
[----:B------:R-:W-:Y:S04]  /*01f0*/  STG.E desc[UR4][R4.64], R0 ;  /* 0x0000000004007986 */ /* 0x000fe8000c101904 */
[----:B------:R-:W-:Y:S01]  /*0200*/  STG.E desc[UR4][R2.64], R7 ;  /* 0x0000000702007986 */ /* 0x000fe2000c101904 */
[----:B------:R-:W-:Y:S05]  /*0210*/  EXIT ;  /* 0x000000000000794d */ /* 0x000fea0003800000 */
.L_x_1:
[----:B------:R-:W-:-:S00]  /*0220*/  BRA `(.L_x_1) ;  /* 0xfffffffc00fc7947 */ /* 0x000fc0000383ffff */
[----:B------:R-:W-:-:S00]  /*0230*/  NOP ;  /* 0x0000000000007918 */ /* 0x000fc00000000000 */
        /* <DEDUP_REMOVED lines=12> */
.L_x_32:


//--------------------- .text._Z25bitonic_JSortSharedKernelPiii --------------------------
	.section	.text._Z25bitonic_JSortSharedKernelPiii,"ax",@progbits
	.align	128
        .global         _Z25bitonic_JSortSharedKernelPiii
        .type           _Z25bitonic_JSortSharedKernelPiii,@function
        .size           _Z25bitonic_JSortSharedKernelPiii,(.L_x_33 - _Z25bitonic_JSortSharedKernelPiii)
        .other          _Z25bitonic_JSortSharedKernelPiii,@"STO_CUDA_ENTRY STV_DEFAULT"
_Z25bitonic_JSortSharedKernelPiii:
.text._Z25bitonic_JSortSharedKernelPiii:
[----:B------:R-:W-:Y:S01]  /*0000*/  LDC R1, c[0x0][0x37c] ;  /* 0x0000df00ff017b82 */ /* 0x000fe20000000800 */
[----:B------:R-:W0:Y:S07]  /*0010*/  S2R R0, SR_TID.X ;  /* 0x0000000000007919 */ /* 0x000e2e0000002100 */
[----:B------:R-:W1:Y:S01]  /*0020*/  S2UR UR4, SR_CTAID.X ;  /* 0x00000000000479c3 */ /* 0x000e620000002500 */
[----:B------:R-:W2:Y:S01]  /*0030*/  LDCU UR6, c[0x0][0x388] ;  /* 0x00007100ff0677ac */ /* 0x000ea20008000800 */
[----:B------:R-:W3:Y:S06]  /*0040*/  LDCU.64 UR8, c[0x0][0x358] ;  /* 0x00006b00ff0877ac */ /* 0x000eec0008000a00 */
[----:B------:R-:W4:Y:S01]  /*0050*/  LDC.64 R8, c[0x0][0x380] ;  /* 0x0000e000ff087b82 */ /* 0x000f220000000a00 */
[----:B------:R-:W0:Y:S01]  /*0060*/  LDCU UR7, c[0x0][0x38c] ;  /* 0x00007180ff0777ac */ /* 0x000e220008000800 */
[----:B------:R-:W0:Y:S01]  /*0070*/  LDCU UR10, c[0x0][0x388] ;  /* 0x00007100ff0a77ac */ /* 0x000e220008000800 */
[----:B-1----:R-:W-:-:S06]  /*0080*/  USHF.L.U32 UR4, UR4, 0xb, URZ ;  /* 0x0000000b04047899 */ /* 0x002fcc00080006ff */
[----:B0-----:R-:W-:-:S04]  /*0090*/  LOP3.LUT R11, R0, UR4, RZ, 0xfc, !PT ;  /* 0x00000004000b7c12 */ /* 0x001fc8000f8efcff */
[C---:B--2---:R-:W-:Y:S01]  /*00a0*/  ISETP.GE.AND P0, PT, R11.reuse, UR6, PT ;  /* 0x000000060b007c0c */ /* 0x044fe2000bf06270 */
[----:B----4-:R-:W-:-:S12]  /*00b0*/  IMAD.WIDE R6, R11, 0x4, R8 ;  /* 0x000000040b067825 */ /* 0x010fd800078e0208 */
[----:B---3--:R-:W2:Y:S01]  /*00c0*/  @!P0 LDG.E R19, desc[UR8][R6.64] ;  /* 0x0000000806138981 */ /* 0x008ea2000c1e1900 */
[----:B------:R-:W0:Y:S01]  /*00d0*/  S2UR UR5, SR_CgaCtaId ;  /* 0x00000000000579c3 */ /* 0x000e220000008800 */
[----:B------:R-:W-:-:S07]  /*00e0*/  UMOV UR4, 0x400 ;  /* 0x0000040000047882 */ /* 0x000fce0000000000 */
[----:B------:R-:W1:Y:S01]  /*00f0*/  LDC R25, c[0x0][0x360] ;  /* 0x0000d800ff197b82 */ /* 0x000e620000000800 */
[----:B0-----:R-:W-:-:S06]  /*0100*/  ULEA UR4, UR5, UR4, 0x18 ;  /* 0x0000000405047291 */ /* 0x001fcc000f8ec0ff */
[----:B------:R-:W-:Y:S01]  /*0110*/  LEA R12, R0, UR4, 0x2 ;  /* 0x00000004000c7c11 */ /* 0x000fe2000f8e10ff */
[----:B-1----:R-:W-:Y:S02]  /*0120*/  IMAD.IADD R10, R11, 0x1, R25 ;  /* 0x000000010b0a7824 */ /* 0x002fe400078e0219 */
[----:B------:R-:W-:-:S03]  /*0130*/  IMAD.WIDE R4, R25, 0x4, R6 ;  /* 0x0000000419047825 */ /* 0x000fc600078e0206 */
[----:B------:R-:W-:Y:S01]  /*0140*/  ISETP.GE.AND P1, PT, R10, UR6, PT ;  /* 0x000000060a007c0c */ /* 0x000fe2000bf26270 */
[----:B--2---:R0:W-:Y:S01]  /*0150*/  @!P0 STS [R12], R19 ;  /* 0x000000130c008388 */ /* 0x0041e20000000800 */
[----:B------:R-:W-:Y:S11]  /*0160*/  @!P0 BAR.SYNC.DEFER_BLOCKING 0x0 ;  /* 0x0000000000008b1d */ /* 0x000ff60000010000 */
[----:B------:R-:W2:Y:S01]  /*0170*/  @!P1 LDG.E R18, desc[UR8][R4.64] ;  /* 0x0000000804129981 */ /* 0x000ea2000c1e1900 */
[----:B------:R-:W-:-:S02]  /*0180*/  IMAD R13, R25, 0x4, R12 ;  /* 0x00000004190d7824 */ /* 0x000fc400078e020c */
[----:B------:R-:W-:-:S04]  /*0190*/  IMAD.IADD R15, R10, 0x1, R25 ;  /* 0x000000010a0f7824 */ /* 0x000fc800078e0219 */
[C---:B------:R-:W-:Y:S01]  /*01a0*/  IMAD.WIDE R2, R15.reuse, 0x4, R8 ;  /* 0x000000040f027825 */ /* 0x040fe200078e0208 */
        /* <DEDUP_REMOVED lines=10> */
[----:B------:R-:W3:Y:S01]  /*0250*/  @!P1 LDG.E R23, desc[UR8][R8.64] ;  /* 0x0000000808179981 */ /* 0x000ee2000c1e1900 */
[C---:B------:R-:W-:Y:S01]  /*0260*/  IMAD R16, R25.reuse, 0x4, R14 ;  /* 0x0000000419107824 */ /* 0x040fe200078e020e */
[----:B------:R-:W-:Y:S01]  /*0270*/  UMOV UR5, 0x400 ;  /* 0x0000040000057882 */ /* 0x000fe20000000000 */
[----:B0-----:R-:W-:-:S04]  /*0280*/  IMAD.IADD R19, R25, 0x1, R0 ;  /* 0x0000000119137824 */ /* 0x001fc800078e0200 */
[----:B-1----:R-:W-:-:S04]  /*0290*/  IMAD.IADD R18, R19, 0x1, R25 ;  /* 0x0000000113127824 */ /* 0x002fc800078e0219 */
[----:B------:R-:W-:Y:S01]  /*02a0*/  IMAD.IADD R20, R18, 0x1, R25 ;  /* 0x0000000112147824 */ /* 0x000fe200078e0219 */
[----:B---3--:R2:W-:Y:S01]  /*02b0*/  @!P1 STS [R16], R23 ;  /* 0x0000001710009388 */ /* 0x0085e20000000800 */
[----:B------:R-:W-:Y:S06]  /*02c0*/  @!P1 BAR.SYNC.DEFER_BLOCKING 0x0 ;  /* 0x0000000000009b1d */ /* 0x000fec0000010000 */
.L_x_14:
[----:B------:R-:W-:Y:S04]  /*02d0*/  BSSY.RECONVERGENT B0, `(.L_x_2) ;  /* 0x0000015000007945 */ /* 0x000fe80003800200 */
[----:B01-34-:R-:W-:Y:S05]  /*02e0*/  @P0 BRA `(.L_x_3) ;  /* 0x00000000004c0947 */ /* 0x01bfea0003800000 */
[----:B--2---:R-:W-:-:S04]  /*02f0*/  LOP3.LUT R21, R0, UR5, RZ, 0x3c, !PT ;  /* 0x0000000500157c12 */ /* 0x004fc8000f8e3cff */
[----:B------:R-:W-:-:S13]  /*0300*/  ISETP.GT.U32.AND P1, PT, R21, R0, PT ;  /* 0x000000001500720c */ /* 0x000fda0003f24070 */
[----:B------:R-:W-:Y:S05]  /*0310*/  @!P1 BRA `(.L_x_3) ;  /* 0x0000000000409947 */ /* 0x000fea0003800000 */
[----:B------:R-:W-:-:S13]  /*0320*/  LOP3.LUT P1, RZ, R11, UR7, RZ, 0xc0, !PT ;  /* 0x000000070bff7c12 */ /* 0x000fda000f82c0ff */
[----:B------:R-:W-:Y:S05]  /*0330*/  @P1 BRA `(.L_x_4) ;  /* 0x0000000000201947 */ /* 0x000fea0003800000 */
[----:B------:R-:W-:Y:S02]  /*0340*/  LEA R22, R21, UR4, 0x2 ;  /* 0x0000000415167c11 */ /* 0x000fe4000f8e10ff */
[----:B------:R-:W-:Y:S04]  /*0350*/  LDS R21, [R12] ;  /* 0x000000000c157984 */ /* 0x000fe80000000800 */
[----:B------:R-:W0:Y:S02]  /*0360*/  LDS R23, [R22] ;  /* 0x0000000016177984 */ /* 0x000e240000000800 */
[----:B0-----:R-:W-:-:S13]  /*0370*/  ISETP.GT.AND P1, PT, R21, R23, PT ;  /* 0x000000171500720c */ /* 0x001fda0003f24270 */
[----:B------:R-:W-:Y:S05]  /*0380*/  @!P1 BRA `(.L_x_3) ;  /* 0x0000000000249947 */ /* 0x000fea0003800000 */
[----:B------:R1:W-:Y:S04]  /*0390*/  STS [R12], R23 ;  /* 0x000000170c007388 */ /* 0x0003e80000000800 */
[----:B------:R1:W-:Y:S01]  /*03a0*/  STS [R22], R21 ;  /* 0x0000001516007388 */ /* 0x0003e20000000800 */
[----:B------:R-:W-:Y:S05]  /*03b0*/  BRA `(.L_x_3) ;  /* 0x0000000000187947 */ /* 0x000fea0003800000 */
.L_x_4:
[----:B------:R-:W-:Y:S02]  /*03c0*/  LEA R24, R21, UR4, 0x2 ;  /* 0x0000000415187c11 */ /* 0x000fe4000f8e10ff */
[----:B------:R-:W-:Y:S04]  /*03d0*/  LDS R21, [R12] ;  /* 0x000000000c157984 */ /* 0x000fe80000000800 */
[----:B------:R-:W0:Y:S02]  /*03e0*/  LDS R22, [R24] ;  /* 0x0000000018167984 */ /* 0x000e240000000800 */
[----:B0-----:R-:W-:-:S13]  /*03f0*/  ISETP.GE.AND P1, PT, R21, R22, PT ;  /* 0x000000161500720c */ /* 0x001fda0003f26270 */
[----:B------:R0:W-:Y:S04]  /*0400*/  @!P1 STS [R12], R22 ;  /* 0x000000160c009388 */ /* 0x0001e80000000800 */
[----:B------:R0:W-:Y:S02]  /*0410*/  @!P1 STS [R24], R21 ;  /* 0x0000001518009388 */ /* 0x0001e40000000800 */
.L_x_3:
[----:B------:R-:W-:Y:S05]  /*0420*/  BSYNC.RECONVERGENT B0 ;  /* 0x0000000000007941 */ /* 0x000fea0003800200 */
.L_x_2:
[----:B------:R-:W-:Y:S01]  /*0430*/  BAR.SYNC.DEFER_BLOCKING 0x0 ;  /* 0x0000000000007b1d */ /* 0x000fe20000010000 */
[----:B------:R-:W-:-:S05]  /*0440*/  ISETP.GE.AND P1, PT, R10, UR10, PT ;  /* 0x0000000a0a007c0c */ /* 0x000fca000bf26270 */
[----:B------:R-:W-:Y:S05]  /*0450*/  WARPSYNC.ALL ;  /* 0x0000000000007948 */ /* 0x000fea0003800000 */
[----:B------:R-:W-:Y:S04]  /*0460*/  BSSY.RECONVERGENT B0, `(.L_x_5) ;  /* 0x0000015000007945 */ /* 0x000fe80003800200 */
[----:B------:R-:W-:Y:S05]  /*0470*/  @P1 BRA `(.L_x_6) ;  /* 0x00000000004c1947 */ /* 0x000fea0003800000 */
[----:B01----:R-:W-:-:S04]  /*0480*/  LOP3.LUT R22, R19, UR5, RZ, 0x3c, !PT ;  /* 0x0000000513167c12 */ /* 0x003fc8000f8e3cff */
[----:B------:R-:W-:-:S13]  /*0490*/  ISETP.GT.U32.AND P2, PT, R22, R19, PT ;  /* 0x000000131600720c */ /* 0x000fda0003f44070 */
[----:B------:R-:W-:Y:S05]  /*04a0*/  @!P2 BRA `(.L_x_6) ;  /* 0x000000000040a947 */ /* 0x000fea0003800000 */
[----:B------:R-:W-:-:S13]  /*04b0*/  LOP3.LUT P2, RZ, R10, UR7, RZ, 0xc0, !PT ;  /* 0x000000070aff7c12 */ /* 0x000fda000f84c0ff */
[----:B------:R-:W-:Y:S05]  /*04c0*/  @!P2 BRA `(.L_x_7) ;  /* 0x000000000020a947 */ /* 0x000fea0003800000 */
[----:B------:R-:W-:Y:S01]  /*04d0*/  LEA R22, R22, UR4, 0x2 ;  /* 0x0000000416167c11 */ /* 0x000fe2000f8e10ff */
[----:B--2---:R-:W-:Y:S04]  /*04e0*/  LDS R21, [R13] ;  /* 0x000000000d157984 */ /* 0x004fe80000000800 */
[----:B------:R-:W0:Y:S02]  /*04f0*/  LDS R24, [R22] ;  /* 0x0000000016187984 */ /* 0x000e240000000800 */
[----:B0-----:R-:W-:-:S13]  /*0500*/  ISETP.GE.AND P2, PT, R21, R24, PT ;  /* 0x000000181500720c */ /* 0x001fda0003f46270 */
[----:B------:R-:W-:Y:S05]  /*0510*/  @P2 BRA `(.L_x_6) ;  /* 0x0000000000242947 */ /* 0x000fea0003800000 */
[----:B------:R3:W-:Y:S04]  /*0520*/  STS [R13], R24 ;  /* 0x000000180d007388 */ /* 0x0007e80000000800 */
[----:B------:R3:W-:Y:S01]  /*0530*/  STS [R22], R21 ;  /* 0x0000001516007388 */ /* 0x0007e20000000800 */
[----:B------:R-:W-:Y:S05]  /*0540*/  BRA `(.L_x_6) ;  /* 0x0000000000187947 */ /* 0x000fea0003800000 */
.L_x_7:
[----:B------:R-:W-:Y:S01]  /*0550*/  LEA R24, R22, UR4, 0x2 ;  /* 0x0000000416187c11 */ /* 0x000fe2000f8e10ff */
[----:B--2---:R-:W-:Y:S04]  /*0560*/  LDS R21, [R13] ;  /* 0x000000000d157984 */ /* 0x004fe80000000800 */
[----:B------:R-:W0:Y:S02]  /*0570*/  LDS R22, [R24] ;  /* 0x0000000018167984 */ /* 0x000e240000000800 */
[----:B0-----:R-:W-:-:S13]  /*0580*/  ISETP.GT.AND P2, PT, R21, R22, PT ;  /* 0x000000161500720c */ /* 0x001fda0003f44270 */
[----:B------:R4:W-:Y:S04]  /*0590*/  @P2 STS [R13], R22 ;  /* 0x000000160d002388 */ /* 0x0009e80000000800 */
[----:B------:R4:W-:Y:S02]  /*05a0*/  @P2 STS [R24], R21 ;  /* 0x0000001518002388 */ /* 0x0009e40000000800 */
.L_x_6:
[----:B------:R-:W-:Y:S05]  /*05b0*/  BSYNC.RECONVERGENT B0 ;  /* 0x0000000000007941 */ /* 0x000fea0003800200 */
.L_x_5:
[----:B------:R-:W-:Y:S01]  /*05c0*/  BAR.SYNC.DEFER_BLOCKING 0x0 ;  /* 0x0000000000007b1d */ /* 0x000fe20000010000 */
[----:B------:R-:W-:-:S05]  /*05d0*/  ISETP.GE.AND P2, PT, R15, UR10, PT ;  /* 0x0000000a0f007c0c */ /* 0x000fca000bf46270 */
[----:B------:R-:W-:Y:S08]  /*05e0*/  BSSY.RECONVERGENT B0, `(.L_x_8) ;  /* 0x0000015000007945 */ /* 0x000ff00003800200 */
[----:B------:R-:W-:Y:S05]  /*05f0*/  @P2 BRA `(.L_x_9) ;  /* 0x00000000004c2947 */ /* 0x000fea0003800000 */
[----:B01234-:R-:W-:-:S04]  /*0600*/  LOP3.LUT R21, R18, UR5, RZ, 0x3c, !PT ;  /* 0x0000000512157c12 */ /* 0x01ffc8000f8e3cff */
[----:B------:R-:W-:-:S13]  /*0610*/  ISETP.GT.U32.AND P3, PT, R21, R18, PT ;  /* 0x000000121500720c */ /* 0x000fda0003f64070 */
[----:B------:R-:W-:Y:S05]  /*0620*/  @!P3 BRA `(.L_x_9) ;  /* 0x000000000040b947 */ /* 0x000fea0003800000 */
[----:B------:R-:W-:-:S13]  /*0630*/  LOP3.LUT P3, RZ, R15, UR7, RZ, 0xc0, !PT ;  /* 0x000000070fff7c12 */ /* 0x000fda000f86c0ff */
[----:B------:R-:W-:Y:S05]  /*0640*/  @!P3 BRA `(.L_x_10) ;  /* 0x000000000020b947 */ /* 0x000fea0003800000 */
[----:B------:R-:W-:Y:S02]  /*0650*/  LEA R22, R21, UR4, 0x2 ;  /* 0x0000000415167c11 */ /* 0x000fe4000f8e10ff */
[----:B------:R-:W-:Y:S04]  /*0660*/  LDS R21, [R14] ;  /* 0x000000000e157984 */ /* 0x000fe80000000800 */
[----:B------:R-:W0:Y:S02]  /*0670*/  LDS R23, [R22] ;  /* 0x0000000016177984 */ /* 0x000e240000000800 */
[----:B0-----:R-:W-:-:S13]  /*0680*/  ISETP.GE.AND P3, PT, R21, R23, PT ;  /* 0x000000171500720c */ /* 0x001fda0003f66270 */
[----:B------:R-:W-:Y:S05]  /*0690*/  @P3 BRA `(.L_x_9) ;  /* 0x0000000000243947 */ /* 0x000fea0003800000 */
[----:B------:R0:W-:Y:S04]  /*06a0*/  STS [R14], R23 ;  /* 0x000000170e007388 */ /* 0x0001e80000000800 */
[----:B------:R0:W-:Y:S01]  /*06b0*/  STS [R22], R21 ;  /* 0x0000001516007388 */ /* 0x0001e20000000800 */
[----:B------:R-:W-:Y:S05]  /*06c0*/  BRA `(.L_x_9) ;  /* 0x0000000000187947 */ /* 0x000fea0003800000 */
.L_x_10:
[----:B------:R-:W-:Y:S02]  /*06d0*/  LEA R24, R21, UR4, 0x2 ;  /* 0x0000000415187c11 */ /* 0x000fe4000f8e10ff */
[----:B------:R-:W-:Y:S04]  /*06e0*/  LDS R21, [R14] ;  /* 0x000000000e157984 */ /* 0x000fe80000000800 */
[----:B------:R-:W0:Y:S02]  /*06f0*/  LDS R22, [R24] ;  /* 0x0000000018167984 */ /* 0x000e240000000800 */
[----:B0-----:R-:W-:-:S13]  /*0700*/  ISETP.GT.AND P3, PT, R21, R22, PT ;  /* 0x000000161500720c */ /* 0x001fda0003f64270 */
[----:B------:R0:W-:Y:S04]  /*0710*/  @P3 STS [R14], R22 ;  /* 0x000000160e003388 */ /* 0x0001e80000000800 */
[----:B------:R0:W-:Y:S02]  /*0720*/  @P3 STS [R24], R21 ;  /* 0x0000001518003388 */ /* 0x0001e40000000800 */
.L_x_9:
[----:B------:R-:W-:Y:S05]  /*0730*/  BSYNC.RECONVERGENT B0 ;  /* 0x0000000000007941 */ /* 0x000fea0003800200 */
.L_x_8:
        /* <DEDUP_REMOVED lines=17> */
.L_x_13:
[----:B------:R-:W-:Y:S02]  /*0850*/  LEA R24, R21, UR4, 0x2 ;  /* 0x0000000415187c11 */ /* 0x000fe4000f8e10ff */
[----:B------:R-:W-:Y:S04]  /*0860*/  LDS R21, [R16] ;  /* 0x0000000010157984 */ /* 0x000fe80000000800 */
[----:B------:R-:W0:Y:S02]  /*0870*/  LDS R22, [R24] ;  /* 0x0000000018167984 */ /* 0x000e240000000800 */
[----:B0-----:R-:W-:-:S13]  /*0880*/  ISETP.GT.AND P4, PT, R21, R22, PT ;  /* 0x000000161500720c */ /* 0x001fda0003f84270 */
[----:B------:R0:W-:Y:S04]  /*0890*/  @P4 STS [R16], R22 ;  /* 0x0000001610004388 */ /* 0x0001e80000000800 */
[----:B------:R0:W-:Y:S02]  /*08a0*/  @P4 STS [R24], R21 ;  /* 0x0000001518004388 */ /* 0x0001e40000000800 */
.L_x_12:
[----:B------:R-:W-:Y:S05]  /*08b0*/  BSYNC.RECONVERGENT B0 ;  /* 0x0000000000007941 */ /* 0x000fea0003800200 */
.L_x_11:
[----:B------:R-:W-:Y:S01]  /*08c0*/  BAR.SYNC.DEFER_BLOCKING 0x0 ;  /* 0x0000000000007b1d */ /* 0x000fe20000010000 */
[----:B------:R-:W-:Y:S02]  /*08d0*/  UISETP.GT.U32.AND UP0, UPT, UR5, 0x1, UPT ;  /* 0x000000010500788c */ /* 0x000fe4000bf04070 */
[----:B------:R-:W-:-:S07]  /*08e0*/  USHF.R.U32.HI UR6, URZ, 0x1, UR5 ;  /* 0x00000001ff067899 */ /* 0x000fce0008011605 */
[----:B------:R-:W-:Y:S01]  /*08f0*/  UMOV UR5, UR6 ;  /* 0x0000000600057c82 */ /* 0x000fe20008000000 */
[----:B------:R-:W-:Y:S05]  /*0900*/  BRA.U UP0, `(.L_x_14) ;  /* 0xfffffff900707547 */ /* 0x000fea000b83ffff */
[----:B------:R-:W-:Y:S01]  /*0910*/  ISETP.GE.AND P0, PT, R11, UR10, PT ;  /* 0x0000000a0b007c0c */ /* 0x000fe2000bf06270 */
[----:B---34-:R-:W-:Y:S04]  /*0920*/  @!P1 LDS R13, [R13] ;  /* 0x000000000d0d9984 */ /* 0x018fe80000000800 */
[----:B------:R-:W-:Y:S08]  /*0930*/  @!P2 LDS R15, [R14] ;  /* 0x000000000e0fa984 */ /* 0x000ff00000000800 */
[----:B------:R-:W3:Y:S04]  /*0940*/  @!P0 LDS R11, [R12] ;  /* 0x000000000c0b8984 */ /* 0x000ee80000000800 */
[----:B---3--:R3:W-:Y:S04]  /*0950*/  @!P0 STG.E desc[UR8][R6.64], R11 ;  /* 0x0000000b06008986 */ /* 0x0087e8000c101908 */
[----:B------:R3:W-:Y:S04]  /*0960*/  @!P1 STG.E desc[UR8][R4.64], R13 ;  /* 0x0000000d04009986 */ /* 0x0007e8000c101908 */
[----:B------:R3:W-:Y:S01]  /*0970*/  @!P2 STG.E desc[UR8][R2.64], R15 ;  /* 0x0000000f0200a986 */ /* 0x0007e2000c101908 */
[----:B------:R-:W-:Y:S05]  /*0980*/  @P3 EXIT ;  /* 0x000000000000394d */ /* 0x000fea0003800000 */
[----:B---3--:R-:W3:Y:S04]  /*0990*/  LDS R3, [R16] ;  /* 0x0000000010037984 */ /* 0x008ee80000000800 */
[----:B---3--:R-:W-:Y:S01]  /*09a0*/  STG.E desc[UR8][R8.64], R3 ;  /* 0x0000000308007986 */ /* 0x008fe2000c101908 */
[----:B------:R-:W-:Y:S05]  /*09b0*/  EXIT ;  /* 0x000000000000794d */ /* 0x000fea0003800000 */
.L_x_15:
        /* <DEDUP_REMOVED lines=12> */
.L_x_33:


//--------------------- .text._Z23bitonicSortSharedKernelPiii --------------------------
	.section	.text._Z23bitonicSortSharedKernelPiii,"ax",@progbits
	.align	128
        .global         _Z23bitonicSortSharedKernelPiii
        .type           _Z23bitonicSortSharedKernelPiii,@function
        .size           _Z23bitonicSortSharedKernelPiii,(.L_x_34 - _Z23bitonicSortSharedKernelPiii)
        .other          _Z23bitonicSortSharedKernelPiii,@"STO_CUDA_ENTRY STV_DEFAULT"
_Z23bitonicSortSharedKernelPiii:
.text._Z23bitonicSortSharedKernelPiii:
[----:B------:R-:W-:Y:S01]  /*0000*/  LDC R1, c[0x0][0x37c] ;  /* 0x0000df00ff017b82 */ /* 0x000fe20000000800 */
[----:B------:R-:W0:Y:S07]  /*0010*/  S2R R0, SR_TID.X ;  /* 0x0000000000007919 */ /* 0x000e2e0000002100 */
[----:B------:R-:W1:Y:S01]  /*0020*/  S2UR UR14, SR_CTAID.X ;  /* 0x00000000000e79c3 */ /* 0x000e620000002500 */
[----:B------:R-:W2:Y:S01]  /*0030*/  LDCU UR6, c[0x0][0x38c] ;  /* 0x00007180ff0677ac */ /* 0x000ea20008000800 */
[----:B------:R-:W-:Y:S01]  /*0040*/  IMAD.MOV.U32 R11, RZ, RZ, 0x7fffffff ;  /* 0x7fffffffff0b7424 */ /* 0x000fe200078e00ff */
[----:B------:R-:W3:Y:S05]  /*0050*/  LDCU.64 UR12, c[0x0][0x358] ;  /* 0x00006b00ff0c77ac */ /* 0x000eea0008000a00 */
[----:B------:R-:W4:Y:S08]  /*0060*/  LDC.64 R6, c[0x0][0x380] ;  /* 0x0000e000ff067b82 */ /* 0x000f300000000a00 */
[----:B------:R-:W5:Y:S08]  /*0070*/  S2UR UR5, SR_CgaCtaId ;  /* 0x00000000000579c3 */ /* 0x000f700000008800 */
[----:B------:R-:W5:Y:S01]  /*0080*/  LDC R21, c[0x0][0x360] ;  /* 0x0000d800ff157b82 */ /* 0x000f620000000800 */
[----:B-1----:R-:W-:Y:S01]  /*0090*/  USHF.L.U32 UR4, UR14, 0xb, URZ ;  /* 0x0000000b0e047899 */ /* 0x002fe200080006ff */
[----:B------:R-:W-:Y:S01]  /*00a0*/  IMAD.MOV.U32 R12, RZ, RZ, 0x7fffffff ;  /* 0x7fffffffff0c7424 */ /* 0x000fe200078e00ff */
[----:B------:R-:W1:Y:S04]  /*00b0*/  LDCU UR7, c[0x0][0x388] ;  /* 0x00007100ff0777ac */ /* 0x000e680008000800 */
[----:B0-----:R-:W-:-:S04]  /*00c0*/  LOP3.LUT R9, R0, UR4, RZ, 0xfc, !PT ;  /* 0x0000000400097c12 */ /* 0x001fc8000f8efcff */
[C---:B--2---:R-:W-:Y:S01]  /*00d0*/  ISETP.GE.AND P0, PT, R9.reuse, UR6, PT ;  /* 0x0000000609007c0c */ /* 0x044fe2000bf06270 */
[----:B----4-:R-:W-:-:S12]  /*00e0*/  IMAD.WIDE R2, R9, 0x4, R6 ;  /* 0x0000000409027825 */ /* 0x010fd800078e0206 */
[----:B---3--:R-:W2:Y:S01]  /*00f0*/  @!P0 LDG.E R11, desc[UR12][R2.64] ;  /* 0x0000000c020b8981 */ /* 0x008ea2000c1e1900 */
[----:B------:R-:W-:Y:S01]  /*0100*/  UMOV UR4, 0x400 ;  /* 0x0000040000047882 */ /* 0x000fe20000000000 */
[----:B-----5:R-:W-:Y:S01]  /*0110*/  IMAD.IADD R8, R9, 0x1, R21 ;  /* 0x0000000109087824 */ /* 0x020fe200078e0215 */
[----:B------:R-:W-:Y:S01]  /*0120*/  ULEA UR4, UR5, UR4, 0x18 ;  /* 0x0000000405047291 */ /* 0x000fe2000f8ec0ff */
[----:B------:R-:W-:-:S03]  /*0130*/  IMAD.WIDE R4, R21, 0x4, R2 ;  /* 0x0000000415047825 */ /* 0x000fc600078e0202 */
[----:B------:R-:W-:Y:S02]  /*0140*/  ISETP.GE.AND P0, PT, R8, UR6, PT ;  /* 0x0000000608007c0c */ /* 0x000fe4000bf06270 */
[----:B------:R-:W-:-:S05]  /*0150*/  LEA R10, R0, UR4, 0x2 ;  /* 0x00000004000a7c11 */ /* 0x000fca000f8e10ff */
[----:B--2---:R0:W-:Y:S01]  /*0160*/  STS [R10], R11 ;  /* 0x0000000b0a007388 */ /* 0x0041e20000000800 */
[----:B------:R-:W-:Y:S06]  /*0170*/  BAR.SYNC.DEFER_BLOCKING 0x0 ;  /* 0x0000000000007b1d */ /* 0x000fec0000010000 */
[----:B------:R-:W2:Y:S01]  /*0180*/  @!P0 LDG.E R12, desc[UR12][R4.64] ;  /* 0x0000000c040c8981 */ /* 0x000ea2000c1e1900 */
[----:B------:R-:W-:Y:S02]  /*0190*/  IMAD R13, R21, 0x4, R10 ;  /* 0x00000004150d7824 */ /* 0x000fe400078e020a */
[----:B------:R-:W-:-:S02]  /*01a0*/  IMAD.IADD R15, R8, 0x1, R21 ;  /* 0x00000001080f7824 */ /* 0x000fc400078e0215 */
[----:B------:R-:W-:Y:S02]  /*01b0*/  IMAD.MOV.U32 R17, RZ, RZ, 0x7fffffff ;  /* 0x7fffffffff117424 */ /* 0x000fe400078e00ff */
[C---:B------:R-:W-:Y:S01]  /*01c0*/  IMAD.WIDE R2, R15.reuse, 0x4, R6 ;  /* 0x000000040f027825 */ /* 0x040fe200078e0206 */
[----:B------:R-:W-:Y:S01]  /*01d0*/  ISETP.GE.AND P0, PT, R15, UR6, PT ;  /* 0x000000060f007c0c */ /* 0x000fe2000bf06270 */
[----:B--2---:R2:W-:Y:S01]  /*01e0*/  STS [R13], R12 ;  /* 0x0000000c0d007388 */ /* 0x0045e20000000800 */
[----:B------:R-:W-:Y:S11]  /*01f0*/  BAR.SYNC.DEFER_BLOCKING 0x0 ;  /* 0x0000000000007b1d */ /* 0x000ff60000010000 */
[----:B------:R-:W3:Y:S01]  /*0200*/  @!P0 LDG.E R17, desc[UR12][R2.64] ;  /* 0x0000000c02118981 */ /* 0x000ee2000c1e1900 */
[----:B------:R-:W-:-:S02]  /*0210*/  IMAD R14, R21, 0x4, R13 ;  /* 0x00000004150e7824 */ /* 0x000fc400078e020d */
[----:B0-----:R-:W-:Y:S02]  /*0220*/  IMAD.IADD R11, R15, 0x1, R21 ;  /* 0x000000010f0b7824 */ /* 0x001fe400078e0215 */
[----:B------:R-:W-:Y:S02]  /*0230*/  IMAD.MOV.U32 R19, RZ, RZ, 0x7fffffff ;  /* 0x7fffffffff137424 */ /* 0x000fe400078e00ff */
[C---:B------:R-:W-:Y:S01]  /*0240*/  IMAD.WIDE R6, R11.reuse, 0x4, R6 ;  /* 0x000000040b067825 */ /* 0x040fe200078e0206 */
[----:B------:R-:W-:Y:S01]  /*0250*/  ISETP.GE.AND P0, PT, R11, UR6, PT ;  /* 0x000000060b007c0c */ /* 0x000fe2000bf06270 */
[----:B---3--:R0:W-:Y:S01]  /*0260*/  STS [R14], R17 ;  /* 0x000000110e007388 */ /* 0x0081e20000000800 */
[----:B------:R-:W-:Y:S11]  /*0270*/  BAR.SYNC.DEFER_BLOCKING 0x0 ;  /* 0x0000000000007b1d */ /* 0x000ff60000010000 */
[----:B------:R-:W3:Y:S01]  /*0280*/  @!P0 LDG.E R19, desc[UR12][R6.64] ;  /* 0x0000000c06138981 */ /* 0x000ee2000c1e1900 */
[----:B--2---:R-:W-:Y:S01]  /*0290*/  IMAD R12, R21, 0x4, R14 ;  /* 0x00000004150c7824 */ /* 0x004fe200078e020e */
[----:B-1----:R-:W-:-:S04]  /*02a0*/  UISETP.GE.AND UP0, UPT, UR7, 0x2, UPT ;  /* 0x000000020700788c */ /* 0x002fc8000bf06270 */
[----:B---3--:R0:W-:Y:S01]  /*02b0*/  STS [R12], R19 ;  /* 0x000000130c007388 */ /* 0x0081e20000000800 */
[----:B------:R-:W-:Y:S06]  /*02c0*/  BAR.SYNC.DEFER_BLOCKING 0x0 ;  /* 0x0000000000007b1d */ /* 0x000fec0000010000 */
[----:B------:R-:W-:Y:S05]  /*02d0*/  BRA.U !UP0, `(.L_x_16) ;  /* 0x0000000908247547 */ /* 0x000fea000b800000 */
[----:B0-----:R-:W-:Y:S01]  /*02e0*/  IMAD.IADD R17, R21, 0x1, R0 ;  /* 0x0000000115117824 */ /* 0x001fe200078e0200 */
[----:B------:R-:W-:Y:S01]  /*02f0*/  UISETP.LT.AND UP0, UPT, UR7, 0x800, UPT ;  /* 0x000008000700788c */ /* 0x000fe2000bf01270 */
[----:B------:R-:W-:Y:S02]  /*0300*/  UMOV UR5, 0x2 ;  /* 0x0000000200057882 */ /* 0x000fe40000000000 */
[----:B------:R-:W-:Y:S01]  /*0310*/  IMAD.IADD R16, R17, 0x1, R21 ;  /* 0x0000000111107824 */ /* 0x000fe200078e0215 */
[----:B------:R-:W-:-:S03]  /*0320*/  USEL UR4, UR7, 0x800, UP0 ;  /* 0x0000080007047887 */ /* 0x000fc60008000000 */
[----:B------:R-:W-:-:S09]  /*0330*/  IMAD.IADD R18, R16, 0x1, R21 ;  /* 0x0000000110127824 */ /* 0x000fd200078e0215 */
.L_x_30:
[----:B0-----:R-:W0:Y:S01]  /*0340*/  LDCU UR6, c[0x0][0x388] ;  /* 0x00007100ff0677ac */ /* 0x001e220008000800 */
[----:B-1----:R-:W1:Y:S01]  /*0350*/  LDCU UR11, c[0x0][0x388] ;  /* 0x00007100ff0b77ac */ /* 0x002e620008000800 */
[----:B0-----:R-:W-:Y:S01]  /*0360*/  ISETP.GE.AND P0, PT, R9, UR6, PT ;  /* 0x0000000609007c0c */ /* 0x001fe2000bf06270 */
[----:B-1234-:R-:W-:-:S12]  /*0370*/  UMOV UR6, UR5 ;  /* 0x0000000500067c82 */ /* 0x01efd80008000000 */
.L_x_29:
[----:B------:R-:W-:Y:S01]  /*0380*/  UMOV UR8, UR6 ;  /* 0x0000000600087c82 */ /* 0x000fe20008000000 */
[----:B------:R-:W-:Y:S01]  /*0390*/  USHF.R.U32.HI UR6, URZ, 0x1, UR6 ;  /* 0x00000001ff067899 */ /* 0x000fe20008011606 */
[----:B------:R-:W-:Y:S04]  /*03a0*/  BSSY.RECONVERGENT B0, `(.L_x_17) ;  /* 0x000001b000007945 */ /* 0x000fe80003800200 */
[----:B01234-:R-:W-:Y:S07]  /*03b0*/  @P0 BRA `(.L_x_18) ;  /* 0x0000000000640947 */ /* 0x01ffee0003800000 */
[----:B------:R-:W-:-:S04]  /*03c0*/  LOP3.LUT R19, R0, UR6, RZ, 0x3c, !PT ;  /* 0x0000000600137c12 */ /* 0x000fc8000f8e3cff */
[----:B------:R-:W-:-:S13]  /*03d0*/  ISETP.GT.U32.AND P1, PT, R19, R0, PT ;  /* 0x000000001300720c */ /* 0x000fda0003f24070 */
[----:B------:R-:W-:Y:S05]  /*03e0*/  @!P1 BRA `(.L_x_18) ;  /* 0x0000000000589947 */ /* 0x000fea0003800000 */
[----:B------:R-:W-:-:S13]  /*03f0*/  LOP3.LUT P1, RZ, R9, UR5, RZ, 0xc0, !PT ;  /* 0x0000000509ff7c12 */ /* 0x000fda000f82c0ff */
[----:B------:R-:W-:Y:S05]  /*0400*/  @P1 BRA `(.L_x_19) ;  /* 0x00000000002c1947 */ /* 0x000fea0003800000 */
[----:B------:R-:W0:Y:S01]  /*0410*/  S2UR UR9, SR_CgaCtaId ;  /* 0x00000000000979c3 */ /* 0x000e220000008800 */
[----:B------:R-:W-:Y:S02]  /*0420*/  UMOV UR7, 0x400 ;  /* 0x0000040000077882 */ /* 0x000fe40000000000 */
[----:B0-----:R-:W-:-:S06]  /*0430*/  ULEA UR7, UR9, UR7, 0x18 ;  /* 0x0000000709077291 */ /* 0x001fcc000f8ec0ff */
        /* <DEDUP_REMOVED lines=8> */
.L_x_19:
[----:B------:R-:W0:Y:S01]  /*04c0*/  S2UR UR9, SR_CgaCtaId ;  /* 0x00000000000979c3 */ /* 0x000e220000008800 */
[----:B------:R-:W-:Y:S02]  /*04d0*/  UMOV UR7, 0x400 ;  /* 0x0000040000077882 */ /* 0x000fe40000000000 */
[----:B0-----:R-:W-:-:S06]  /*04e0*/  ULEA UR7, UR9, UR7, 0x18 ;  /* 0x0000000709077291 */ /* 0x001fcc000f8ec0ff */
[----:B------:R-:W-:Y:S02]  /*04f0*/  LEA R22, R19, UR7, 0x2 ;  /* 0x0000000713167c11 */ /* 0x000fe4000f8e10ff */
[----:B------:R-:W-:Y:S04]  /*0500*/  LDS R19, [R10] ;  /* 0x000000000a137984 */ /* 0x000fe80000000800 */
[----:B------:R-:W0:Y:S02]  /*0510*/  LDS R20, [R22] ;  /* 0x0000000016147984 */ /* 0x000e240000000800 */
[----:B0-----:R-:W-:-:S13]  /*0520*/  ISETP.GE.AND P1, PT, R19, R20, PT ;  /* 0x000000141300720c */ /* 0x001fda0003f26270 */
[----:B------:R0:W-:Y:S04]  /*0530*/  @!P1 STS [R10], R20 ;  /* 0x000000140a009388 */ /* 0x0001e80000000800 */
[----:B------:R0:W-:Y:S02]  /*0540*/  @!P1 STS [R22], R19 ;  /* 0x0000001316009388 */ /* 0x0001e40000000800 */
.L_x_18:
[----:B------:R-:W-:Y:S05]  /*0550*/  BSYNC.RECONVERGENT B0 ;  /* 0x0000000000007941 */ /* 0x000fea0003800200 */
.L_x_17:
[----:B------:R-:W-:Y:S01]  /*0560*/  UMOV UR7, UR11 ;  /* 0x0000000b00077c82 */ /* 0x000fe20008000000 */
[----:B------:R-:W-:Y:S01]  /*0570*/  BAR.SYNC.DEFER_BLOCKING 0x0 ;  /* 0x0000000000007b1d */ /* 0x000fe20000010000 */
[----:B------:R-:W-:-:S05]  /*0580*/  ISETP.GE.AND P1, PT, R8, UR7, PT ;  /* 0x0000000708007c0c */ /* 0x000fca000bf26270 */
[----:B------:R-:W-:Y:S08]  /*0590*/  BSSY.RECONVERGENT B0, `(.L_x_20) ;  /* 0x000001b000007945 */ /* 0x000ff00003800200 */
[----:B------:R-:W-:Y:S05]  /*05a0*/  @P1 BRA `(.L_x_21) ;  /* 0x0000000000641947 */ /* 0x000fea0003800000 */
[----:B01----:R-:W-:-:S04]  /*05b0*/  LOP3.LUT R20, R17, UR6, RZ, 0x3c, !PT ;  /* 0x0000000611147c12 */ /* 0x003fc8000f8e3cff */
[----:B------:R-:W-:-:S13]  /*05c0*/  ISETP.GT.U32.AND P1, PT, R20, R17, PT ;  /* 0x000000111400720c */ /* 0x000fda0003f24070 */
[----:B------:R-:W-:Y:S05]  /*05d0*/  @!P1 BRA `(.L_x_21) ;  /* 0x0000000000589947 */ /* 0x000fea0003800000 */
[----:B------:R-:W-:-:S13]  /*05e0*/  LOP3.LUT P1, RZ, R8, UR5, RZ, 0xc0, !PT ;  /* 0x0000000508ff7c12 */ /* 0x000fda000f82c0ff */
[----:B------:R-:W-:Y:S05]  /*05f0*/  @!P1 BRA `(.L_x_22) ;  /* 0x00000000002c9947 */ /* 0x000fea0003800000 */
[----:B------:R-:W0:Y:S01]  /*0600*/  S2UR UR10, SR_CgaCtaId ;  /* 0x00000000000a79c3 */ /* 0x000e220000008800 */
[----:B------:R-:W-:Y:S01]  /*0610*/  UMOV UR9, 0x400 ;  /* 0x0000040000097882 */ /* 0x000fe20000000000 */
[----:B------:R-:W-:Y:S01]  /*0620*/  LDS R19, [R13] ;  /* 0x000000000d137984 */ /* 0x000fe20000000800 */
[----:B0-----:R-:W-:-:S06]  /*0630*/  ULEA UR9, UR10, UR9, 0x18 ;  /* 0x000000090a097291 */ /* 0x001fcc000f8ec0ff */
[----:B------:R-:W-:-:S05]  /*0640*/  LEA R20, R20, UR9, 0x2 ;  /* 0x0000000914147c11 */ /* 0x000fca000f8e10ff */
[----:B------:R-:W0:Y:S02]  /*0650*/  LDS R22, [R20] ;  /* 0x0000000014167984 */ /* 0x000e240000000800 */
[----:B0-----:R-:W-:-:S13]  /*0660*/  ISETP.GE.AND P1, PT, R19, R22, PT ;  /* 0x000000161300720c */ /* 0x001fda0003f26270 */
[----:B------:R-:W-:Y:S05]  /*0670*/  @P1 BRA `(.L_x_21) ;  /* 0x0000000000301947 */ /* 0x000fea0003800000 */
[----:B------:R3:W-:Y:S04]  /*0680*/  STS [R13], R22 ;  /* 0x000000160d007388 */ /* 0x0007e80000000800 */
[----:B------:R3:W-:Y:S01]  /*0690*/  STS [R20], R19 ;  /* 0x0000001314007388 */ /* 0x0007e20000000800 */
[----:B------:R-:W-:Y:S05]  /*06a0*/  BRA `(.L_x_21) ;  /* 0x0000000000247947 */ /* 0x000fea0003800000 */
.L_x_22:
[----:B------:R-:W0:Y:S01]  /*06b0*/  S2UR UR10, SR_CgaCtaId ;  /* 0x00000000000a79c3 */ /* 0x000e220000008800 */
[----:B------:R-:W-:Y:S01]  /*06c0*/  UMOV UR9, 0x400 ;  /* 0x0000040000097882 */ /* 0x000fe20000000000 */
[----:B------:R-:W-:Y:S01]  /*06d0*/  LDS R19, [R13] ;  /* 0x000000000d137984 */ /* 0x000fe20000000800 */
[----:B0-----:R-:W-:-:S06]  /*06e0*/  ULEA UR9, UR10, UR9, 0x18 ;  /* 0x000000090a097291 */ /* 0x001fcc000f8ec0ff */
[----:B------:R-:W-:-:S05]  /*06f0*/  LEA R22, R20, UR9, 0x2 ;  /* 0x0000000914167c11 */ /* 0x000fca000f8e10ff */
[----:B------:R-:W0:Y:S02]  /*0700*/  LDS R20, [R22] ;  /* 0x0000000016147984 */ /* 0x000e240000000800 */
[----:B0-----:R-:W-:-:S13]  /*0710*/  ISETP.GT.AND P1, PT, R19, R20, PT ;  /* 0x000000141300720c */ /* 0x001fda0003f24270 */
[----:B------:R2:W-:Y:S04]  /*0720*/  @P1 STS [R13], R20 ;  /* 0x000000140d001388 */ /* 0x0005e80000000800 */
[----:B------:R2:W-:Y:S02]  /*0730*/  @P1 STS [R22], R19 ;  /* 0x0000001316001388 */ /* 0x0005e40000000800 */
.L_x_21:
[----:B------:R-:W-:Y:S05]  /*0740*/  BSYNC.RECONVERGENT B0 ;  /* 0x0000000000007941 */ /* 0x000fea0003800200 */
.L_x_20:
[----:B------:R-:W-:Y:S01]  /*0750*/  BAR.SYNC.DEFER_BLOCKING 0x0 ;  /* 0x0000000000007b1d */ /* 0x000fe20000010000 */
[----:B------:R-:W-:-:S05]  /*0760*/  ISETP.GE.AND P1, PT, R15, UR7, PT ;  /* 0x000000070f007c0c */ /* 0x000fca000bf26270 */
[----:B------:R-:W-:Y:S08]  /*0770*/  BSSY.RECONVERGENT B0, `(.L_x_23) ;  /* 0x000001b000007945 */ /* 0x000ff00003800200 */
[----:B------:R-:W-:Y:S05]  /*0780*/  @P1 BRA `(.L_x_24) ;  /* 0x0000000000641947 */ /* 0x000fea0003800000 */
[----:B0123--:R-:W-:-:S04]  /*0790*/  LOP3.LUT R19, R16, UR6, RZ, 0x3c, !PT ;  /* 0x0000000610137c12 */ /* 0x00ffc8000f8e3cff */
[----:B------:R-:W-:-:S13]  /*07a0*/  ISETP.GT.U32.AND P1, PT, R19, R16, PT ;  /* 0x000000101300720c */ /* 0x000fda0003f24070 */
[----:B------:R-:W-:Y:S05]  /*07b0*/  @!P1 BRA `(.L_x_24) ;  /* 0x0000000000589947 */ /* 0x000fea0003800000 */
[----:B------:R-:W-:-:S13]  /*07c0*/  LOP3.LUT P1, RZ, R15, UR5, RZ, 0xc0, !PT ;  /* 0x000000050fff7c12 */ /* 0x000fda000f82c0ff */
[----:B------:R-:W-:Y:S05]  /*07d0*/  @!P1 BRA `(.L_x_25) ;  /* 0x00000000002c9947 */ /* 0x000fea0003800000 */
[----:B------:R-:W0:Y:S01]  /*07e0*/  S2UR UR10, SR_CgaCtaId ;  /* 0x00000000000a79c3 */ /* 0x000e220000008800 */
[----:B------:R-:W-:Y:S02]  /*07f0*/  UMOV UR9, 0x400 ;  /* 0x0000040000097882 */ /* 0x000fe40000000000 */
[----:B0-----:R-:W-:-:S06]  /*0800*/  ULEA UR9, UR10, UR9, 0x18 ;  /* 0x000000090a097291 */ /* 0x001fcc000f8ec0ff */
        /* <DEDUP_REMOVED lines=8> */
.L_x_25:
[----:B------:R-:W0:Y:S01]  /*0890*/  S2UR UR10, SR_CgaCtaId ;  /* 0x00000000000a79c3 */ /* 0x000e220000008800 */
[----:B------:R-:W-:Y:S02]  /*08a0*/  UMOV UR9, 0x400 ;  /* 0x0000040000097882 */ /* 0x000fe40000000000 */
[----:B0-----:R-:W-:-:S06]  /*08b0*/  ULEA UR9, UR10, UR9, 0x18 ;  /* 0x000000090a097291 */ /* 0x001fcc000f8ec0ff */
[----:B------:R-:W-:Y:S02]  /*08c0*/  LEA R22, R19, UR9, 0x2 ;  /* 0x0000000913167c11 */ /* 0x000fe4000f8e10ff */
[----:B------:R-:W-:Y:S04]  /*08d0*/  LDS R19, [R14] ;  /* 0x000000000e137984 */ /* 0x000fe80000000800 */
[----:B------:R-:W0:Y:S02]  /*08e0*/  LDS R20, [R22] ;  /* 0x0000000016147984 */ /* 0x000e240000000800 */
[----:B0-----:R-:W-:-:S13]  /*08f0*/  ISETP.GT.AND P1, PT, R19, R20, PT ;  /* 0x000000141300720c */ /* 0x001fda0003f24270 */
[----:B------:R4:W-:Y:S04]  /*0900*/  @P1 STS [R14], R20 ;  /* 0x000000140e001388 */ /* 0x0009e80000000800 */
[----:B------:R4:W-:Y:S02]  /*0910*/  @P1 STS [R22], R19 ;  /* 0x0000001316001388 */ /* 0x0009e40000000800 */
.L_x_24:
[----:B------:R-:W-:Y:S05]  /*0920*/  BSYNC.RECONVERGENT B0 ;  /* 0x0000000000007941 */ /* 0x000fea0003800200 */
.L_x_23:
        /* <DEDUP_REMOVED lines=20> */
.L_x_28:
        /* <DEDUP_REMOVED lines=9> */
.L_x_27:
[----:B------:R-:W-:Y:S05]  /*0b00*/  BSYNC.RECONVERGENT B0 ;  /* 0x0000000000007941 */ /* 0x000fea0003800200 */
.L_x_26:
[----:B------:R-:W-:Y:S01]  /*0b10*/  BAR.SYNC.DEFER_BLOCKING 0x0 ;  /* 0x0000000000007b1d */ /* 0x000fe20000010000 */
[----:B------:R-:W-:-:S09]  /*0b20*/  UISETP.GT.U32.AND UP0, UPT, UR8, 0x3, UPT ;  /* 0x000000030800788c */ /* 0x000fd2000bf04070 */
[----:B------:R-:W-:Y:S05]  /*0b30*/  BRA.U UP0, `(.L_x_29) ;  /* 0xfffffff900107547 */ /* 0x000fea000b83ffff */
[----:B------:R-:W-:-:S04]  /*0b40*/  USHF.L.U32 UR5, UR5, 0x1, URZ ;  /* 0x0000000105057899 */ /* 0x000fc800080006ff */
[----:B------:R-:W-:-:S09]  /*0b50*/  UISETP.GT.AND UP0, UPT, UR5, UR4, UPT ;  /* 0x000000040500728c */ /* 0x000fd2000bf04270 */
[----:B------:R-:W-:Y:S05]  /*0b60*/  BRA.U !UP0, `(.L_x_30) ;  /* 0xfffffff508f47547 */ /* 0x000fea000b83ffff */
.L_x_16:
[----:B------:R-:W-:Y:S01]  /*0b70*/  ISETP.GE.AND P0, PT, R9, UR7, PT ;  /* 0x0000000709007c0c */ /* 0x000fe2000bf06270 */
[----:B------:R-:W1:Y:S01]  /*0b80*/  S2R R0, SR_TID.X ;  /* 0x0000000000007919 */ /* 0x000e620000002100 */
[----:B------:R-:W-:Y:S01]  /*0b90*/  ISETP.GE.AND P1, PT, R8, UR7, PT ;  /* 0x0000000708007c0c */ /* 0x000fe2000bf26270 */
[----:B------:R-:W-:Y:S01]  /*0ba0*/  USHF.L.U32 UR6, UR14, 0xb, URZ ;  /* 0x0000000b0e067899 */ /* 0x000fe200080006ff */
[----:B------:R-:W-:Y:S01]  /*0bb0*/  ISETP.GE.AND P2, PT, R15, UR7, PT ;  /* 0x000000070f007c0c */ /* 0x000fe2000bf46270 */
[----:B------:R-:W5:Y:S01]  /*0bc0*/  LDC.64 R8, c[0x0][0x380] ;  /* 0x0000e000ff087b82 */ /* 0x000f620000000a00 */
[----:B------:R-:W-:-:S07]  /*0bd0*/  ISETP.GE.AND P3, PT, R11, UR7, PT ;  /* 0x000000070b007c0c */ /* 0x000fce000bf66270 */
[----:B------:R-:W5:Y:S04]  /*0be0*/  @!P0 LDS R15, [R10] ;  /* 0x000000000a0f8984 */ /* 0x000f680000000800 */
[----:B--23--:R-:W2:Y:S04]  /*0bf0*/  @!P1 LDS R13, [R13] ;  /* 0x000000000d0d9984 */ /* 0x00cea80000000800 */
[----:B0-----:R-:W0:Y:S01]  /*0c00*/  @!P2 LDS R17, [R14] ;  /* 0x000000000e11a984 */ /* 0x001e220000000800 */
[----:B-1--4-:R-:W-:-:S05]  /*0c10*/  LOP3.LUT R19, R0, UR6, RZ, 0xfc, !PT ;  /* 0x0000000600137c12 */ /* 0x012fca000f8efcff */
[----:B-----5:R-:W-:-:S05]  /*0c20*/  IMAD.WIDE R8, R19, 0x4, R8 ;  /* 0x0000000413087825 */ /* 0x020fca00078e0208 */
[----:B------:R1:W-:Y:S04]  /*0c30*/  @!P0 STG.E desc[UR12][R8.64], R15 ;  /* 0x0000000f08008986 */ /* 0x0003e8000c10190c */
[----:B--2---:R1:W-:Y:S04]  /*0c40*/  @!P1 STG.E desc[UR12][R4.64], R13 ;  /* 0x0000000d04009986 */ /* 0x0043e8000c10190c */
[----:B0-----:R1:W-:Y:S01]  /*0c50*/  @!P2 STG.E desc[UR12][R2.64], R17 ;  /* 0x000000110200a986 */ /* 0x0013e2000c10190c */
[----:B------:R-:W-:Y:S05]  /*0c60*/  @P3 EXIT ;  /* 0x000000000000394d */ /* 0x000fea0003800000 */
[----:B-1----:R-:W0:Y:S04]  /*0c70*/  LDS R3, [R12] ;  /* 0x000000000c037984 */ /* 0x002e280000000800 */
[----:B0-----:R-:W-:Y:S01]  /*0c80*/  STG.E desc[UR12][R6.64], R3 ;  /* 0x0000000306007986 */ /* 0x001fe2000c10190c */
[----:B------:R-:W-:Y:S05]  /*0c90*/  EXIT ;  /* 0x000000000000794d */ /* 0x000fea0003800000 */
.L_x_31:
        /* <DEDUP_REMOVED lines=14> */
.L_x_34:


//--------------------- .nv.shared.reserved.0     --------------------------
	.section	.nv.shared.reserved.0,"aw",@nobits
	.weak		__nv_reservedSMEM_offset_0_alias
	.size		__nv_reservedSMEM_offset_0_alias, 0, 64
	.other		__nv_reservedSMEM_offset_0_alias,@"STO_CUDA_RESERVED_SHARED STV_DEFAULT"
__nv_reservedSMEM_offset_0_alias:
	.zero		0
	.zero		64


//--------------------- .nv.shared._Z25bitonic_JSortSharedKernelPiii --------------------------
	.section	.nv.shared._Z25bitonic_JSortSharedKernelPiii,"aw",@nobits
	.sectionflags	@""
	.align	4
.nv.shared._Z25bitonic_JSortSharedKernelPiii:
	.zero		9216


//--------------------- .nv.shared._Z23bitonicSortSharedKernelPiii --------------------------
	.section	.nv.shared._Z23bitonicSortSharedKernelPiii,"aw",@nobits
	.sectionflags	@""
	.align	4
.nv.shared._Z23bitonicSortSharedKernelPiii:
	.zero		9216


//--------------------- .nv.constant0._Z23bitonicSortGlobalKernelPiiii --------------------------
	.section	.nv.constant0._Z23bitonicSortGlobalKernelPiiii,"a",@progbits
	.sectionflags	@""
	.align	4
.nv.constant0._Z23bitonicSortGlobalKernelPiiii:
	.zero		916


//--------------------- .nv.constant0._Z25bitonic_JSortSharedKernelPiii --------------------------
	.section	.nv.constant0._Z25bitonic_JSortSharedKernelPiii,"a",@progbits
	.sectionflags	@""
	.align	4
.nv.constant0._Z25bitonic_JSortSharedKernelPiii:
	.zero		912


//--------------------- .nv.constant0._Z23bitonicSortSharedKernelPiii --------------------------
	.section	.nv.constant0._Z23bitonicSortSharedKernelPiii,"a",@progbits
	.sectionflags	@""
	.align	4
.nv.constant0._Z23bitonicSortSharedKernelPiii:
	.zero		912


//--------------------- SYMBOLS --------------------------

	.type		.nv.reservedSmem.offset0,@object
	.size		.nv.reservedSmem.offset0,0x4
	.type		.nv.reservedSmem.cap,@object
	.size		.nv.reservedSmem.cap,0x4
